//
// Generated by NVIDIA NVVM Compiler
//
// Compiler Build ID: CL-36424714
// Cuda compilation tools, release 13.0, V13.0.88
// Based on NVVM 20.0.0
//

.version 9.0
.target sm_100
.address_size 64

	// .globl	_Z10mysgemm_v7ILi128ELi128ELi8ELi8ELi8EEviiifPfS0_fS0_
// _ZZ10mysgemm_v7ILi128ELi128ELi8ELi8ELi8EEviiifPfS0_fS0_E2As has been demoted
// _ZZ10mysgemm_v7ILi128ELi128ELi8ELi8ELi8EEviiifPfS0_fS0_E2Bs has been demoted

.visible .entry _Z10mysgemm_v7ILi128ELi128ELi8ELi8ELi8EEviiifPfS0_fS0_(
	.param .u32 _Z10mysgemm_v7ILi128ELi128ELi8ELi8ELi8EEviiifPfS0_fS0__param_0,
	.param .u32 _Z10mysgemm_v7ILi128ELi128ELi8ELi8ELi8EEviiifPfS0_fS0__param_1,
	.param .u32 _Z10mysgemm_v7ILi128ELi128ELi8ELi8ELi8EEviiifPfS0_fS0__param_2,
	.param .f32 _Z10mysgemm_v7ILi128ELi128ELi8ELi8ELi8EEviiifPfS0_fS0__param_3,
	.param .u64 .ptr .align 1 _Z10mysgemm_v7ILi128ELi128ELi8ELi8ELi8EEviiifPfS0_fS0__param_4,
	.param .u64 .ptr .align 1 _Z10mysgemm_v7ILi128ELi128ELi8ELi8ELi8EEviiifPfS0_fS0__param_5,
	.param .f32 _Z10mysgemm_v7ILi128ELi128ELi8ELi8ELi8EEviiifPfS0_fS0__param_6,
	.param .u64 .ptr .align 1 _Z10mysgemm_v7ILi128ELi128ELi8ELi8ELi8EEviiifPfS0_fS0__param_7
)
.maxntid 256
{
	.reg .pred 	%p<4>;
	.reg .b32 	%r<114>;
	.reg .b32 	%f<1094>;
	.reg .b64 	%rd<88>;
	// demoted variable
	.shared .align 4 .b8 _ZZ10mysgemm_v7ILi128ELi128ELi8ELi8ELi8EEviiifPfS0_fS0_E2As[8192];
	// demoted variable
	.shared .align 4 .b8 _ZZ10mysgemm_v7ILi128ELi128ELi8ELi8ELi8EEviiifPfS0_fS0_E2Bs[8192];
	ld.param.u32 	%r9, [_Z10mysgemm_v7ILi128ELi128ELi8ELi8ELi8EEviiifPfS0_fS0__param_1];
	ld.param.u32 	%r10, [_Z10mysgemm_v7ILi128ELi128ELi8ELi8ELi8EEviiifPfS0_fS0__param_2];
	ld.param.u64 	%rd6, [_Z10mysgemm_v7ILi128ELi128ELi8ELi8ELi8EEviiifPfS0_fS0__param_4];
	ld.param.u64 	%rd4, [_Z10mysgemm_v7ILi128ELi128ELi8ELi8ELi8EEviiifPfS0_fS0__param_5];
	cvta.to.global.u64 	%rd7, %rd6;
	cvta.to.global.u64 	%rd8, %rd4;
	mov.u32 	%r13, %ctaid.x;
	mov.u32 	%r14, %ctaid.y;
	mov.u32 	%r15, %tid.x;
	shr.u32 	%r16, %r15, 1;
	shl.b32 	%r17, %r15, 2;
	and.b32  	%r18, %r17, 4;
	shr.u32 	%r19, %r15, 5;
	and.b32  	%r20, %r17, 124;
	mul.lo.s32 	%r21, %r14, %r10;
	shl.b32 	%r22, %r21, 7;
	cvt.s64.s32 	%rd9, %r22;
	shl.b32 	%r23, %r13, 7;
	mul.wide.u32 	%rd10, %r23, 4;
	add.s64 	%rd11, %rd8, %rd10;
	mad.lo.s32 	%r24, %r10, %r16, %r18;
	cvt.s64.s32 	%rd12, %r24;
	add.s64 	%rd13, %rd9, %rd12;
	shl.b64 	%rd14, %rd13, 2;
	add.s64 	%rd15, %rd14, %rd7;
	ld.global.v4.f32 	{%f1074, %f1075, %f1076, %f1077}, [%rd15];
	shl.b32 	%r25, %r16, 2;
	shl.b32 	%r26, %r15, 11;
	and.b32  	%r27, %r26, 2048;
	or.b32  	%r28, %r27, %r25;
	mov.u32 	%r29, _ZZ10mysgemm_v7ILi128ELi128ELi8ELi8ELi8EEviiifPfS0_fS0_E2As;
	add.s32 	%r30, %r29, %r28;
	st.shared.f32 	[%r30], %f1074;
	st.shared.f32 	[%r30+512], %f1075;
	st.shared.f32 	[%r30+1024], %f1076;
	st.shared.f32 	[%r30+1536], %f1077;
	shl.b32 	%r31, %r15, 4;
	and.b32  	%r32, %r31, 496;
	shl.b32 	%r33, %r19, 9;
	or.b32  	%r34, %r33, %r32;
	mov.u32 	%r35, _ZZ10mysgemm_v7ILi128ELi128ELi8ELi8ELi8EEviiifPfS0_fS0_E2Bs;
	add.s32 	%r36, %r35, %r34;
	mad.lo.s32 	%r37, %r9, %r19, %r20;
	mul.wide.s32 	%rd16, %r37, 4;
	add.s64 	%rd17, %rd11, %rd16;
	ld.global.v4.f32 	{%f320, %f321, %f322, %f323}, [%rd17];
	st.shared.v4.f32 	[%r36], {%f320, %f321, %f322, %f323};
	bar.sync 	0;
	shl.b32 	%r38, %r15, 1;
	and.b32  	%r39, %r38, 480;
	add.s32 	%r40, %r29, %r39;
	ld.shared.v4.f32 	{%f1053, %f1052, %f1051, %f1050}, [%r40];
	ld.shared.v4.f32 	{%f1049, %f1048, %f1047, %f1046}, [%r40+16];
	shl.b32 	%r41, %r15, 5;
	and.b32  	%r42, %r41, 480;
	add.s32 	%r43, %r35, %r42;
	ld.shared.v4.f32 	{%f1061, %f1060, %f1059, %f1058}, [%r43];
	ld.shared.v4.f32 	{%f1057, %f1056, %f1055, %f1054}, [%r43+16];
	add.s64 	%rd87, %rd15, 32;
	or.b32  	%r44, %r19, 8;
	mad.lo.s32 	%r110, %r9, %r44, %r20;
	mov.b32 	%r112, 0;
	mov.b32 	%r113, 1;
	mov.f32 	%f982, 0f00000000;
	mov.f32 	%f983, %f982;
	mov.f32 	%f984, %f982;
	mov.f32 	%f985, %f982;
	mov.f32 	%f986, %f982;
	mov.f32 	%f987, %f982;
	mov.f32 	%f988, %f982;
	mov.f32 	%f989, %f982;
	mov.f32 	%f990, %f982;
	mov.f32 	%f991, %f982;
	mov.f32 	%f992, %f982;
	mov.f32 	%f993, %f982;
	mov.f32 	%f994, %f982;
	mov.f32 	%f995, %f982;
	mov.f32 	%f996, %f982;
	mov.f32 	%f997, %f982;
	mov.f32 	%f998, %f982;
	mov.f32 	%f999, %f982;
	mov.f32 	%f1000, %f982;
	mov.f32 	%f1001, %f982;
	mov.f32 	%f1002, %f982;
	mov.f32 	%f1003, %f982;
	mov.f32 	%f1004, %f982;
	mov.f32 	%f1005, %f982;
	mov.f32 	%f1006, %f982;
	mov.f32 	%f1007, %f982;
	mov.f32 	%f1008, %f982;
	mov.f32 	%f1009, %f982;
	mov.f32 	%f1010, %f982;
	mov.f32 	%f1011, %f982;
	mov.f32 	%f1012, %f982;
	mov.f32 	%f1013, %f982;
	mov.f32 	%f1014, %f982;
	mov.f32 	%f1015, %f982;
	mov.f32 	%f1016, %f982;
	mov.f32 	%f1017, %f982;
	mov.f32 	%f1018, %f982;
	mov.f32 	%f1019, %f982;
	mov.f32 	%f1020, %f982;
	mov.f32 	%f1021, %f982;
	mov.f32 	%f1022, %f982;
	mov.f32 	%f1023, %f982;
	mov.f32 	%f1024, %f982;
	mov.f32 	%f1025, %f982;
	mov.f32 	%f1026, %f982;
	mov.f32 	%f1027, %f982;
	mov.f32 	%f1028, %f982;
	mov.f32 	%f1029, %f982;
	mov.f32 	%f1030, %f982;
	mov.f32 	%f1031, %f982;
	mov.f32 	%f1032, %f982;
	mov.f32 	%f1033, %f982;
	mov.f32 	%f1034, %f982;
	mov.f32 	%f1035, %f982;
	mov.f32 	%f1036, %f982;
	mov.f32 	%f1037, %f982;
	mov.f32 	%f1038, %f982;
	mov.f32 	%f1039, %f982;
	mov.f32 	%f1040, %f982;
	mov.f32 	%f1041, %f982;
	mov.f32 	%f1042, %f982;
	mov.f32 	%f1043, %f982;
	mov.f32 	%f1044, %f982;
	mov.f32 	%f1045, %f982;
	mov.f32 	%f1070, %f982;
	mov.f32 	%f1071, %f982;
	mov.f32 	%f1072, %f982;
	mov.f32 	%f1073, %f982;
$L__BB0_1:
	ld.param.u32 	%r107, [_Z10mysgemm_v7ILi128ELi128ELi8ELi8ELi8EEviiifPfS0_fS0__param_2];
	add.s32 	%r112, %r112, 8;
	setp.ge.s32 	%p1, %r112, %r107;
	@%p1 bra 	$L__BB0_3;
	ld.param.u64 	%rd85, [_Z10mysgemm_v7ILi128ELi128ELi8ELi8ELi8EEviiifPfS0_fS0__param_5];
	ld.global.v4.f32 	{%f1074, %f1075, %f1076, %f1077}, [%rd87];
	cvta.to.global.u64 	%rd18, %rd85;
	mov.u32 	%r45, %ctaid.x;
	shl.b32 	%r46, %r45, 7;
	mul.wide.u32 	%rd19, %r46, 4;
	add.s64 	%rd20, %rd18, %rd19;
	mul.wide.s32 	%rd21, %r110, 4;
	add.s64 	%rd22, %rd20, %rd21;
	ld.global.v4.f32 	{%f1073, %f1072, %f1071, %f1070}, [%rd22];
$L__BB0_3:
	ld.param.u32 	%r108, [_Z10mysgemm_v7ILi128ELi128ELi8ELi8ELi8EEviiifPfS0_fS0__param_2];
	setp.ge.s32 	%p2, %r112, %r108;
	shl.b32 	%r47, %r113, 12;
	xor.b32  	%r48, %r47, 4096;
	mov.u32 	%r49, _ZZ10mysgemm_v7ILi128ELi128ELi8ELi8ELi8EEviiifPfS0_fS0_E2As;
	add.s32 	%r50, %r49, %r48;
	mov.u32 	%r51, _ZZ10mysgemm_v7ILi128ELi128ELi8ELi8ELi8EEviiifPfS0_fS0_E2Bs;
	add.s32 	%r52, %r51, %r48;
	mov.u32 	%r53, %tid.x;
	shl.b32 	%r54, %r53, 1;
	and.b32  	%r55, %r54, 480;
	add.s32 	%r56, %r50, %r55;
	ld.shared.v4.f32 	{%f324, %f325, %f326, %f327}, [%r56+512];
	ld.shared.v4.f32 	{%f328, %f329, %f330, %f331}, [%r56+528];
	shl.b32 	%r57, %r53, 5;
	and.b32  	%r58, %r57, 480;
	add.s32 	%r59, %r52, %r58;
	ld.shared.v4.f32 	{%f332, %f333, %f334, %f335}, [%r59+512];
	ld.shared.v4.f32 	{%f336, %f337, %f338, %f339}, [%r59+528];
	fma.rn.f32 	%f340, %f1053, %f1061, %f1045;
	fma.rn.f32 	%f341, %f1053, %f1060, %f1044;
	fma.rn.f32 	%f342, %f1053, %f1059, %f1043;
	fma.rn.f32 	%f343, %f1053, %f1058, %f1042;
	fma.rn.f32 	%f344, %f1053, %f1057, %f1041;
	fma.rn.f32 	%f345, %f1053, %f1056, %f1040;
	fma.rn.f32 	%f346, %f1053, %f1055, %f1039;
	fma.rn.f32 	%f347, %f1053, %f1054, %f1038;
	fma.rn.f32 	%f348, %f1052, %f1061, %f1037;
	fma.rn.f32 	%f349, %f1052, %f1060, %f1036;
	fma.rn.f32 	%f350, %f1052, %f1059, %f1035;
	fma.rn.f32 	%f351, %f1052, %f1058, %f1034;
	fma.rn.f32 	%f352, %f1052, %f1057, %f1033;
	fma.rn.f32 	%f353, %f1052, %f1056, %f1032;
	fma.rn.f32 	%f354, %f1052, %f1055, %f1031;
	fma.rn.f32 	%f355, %f1052, %f1054, %f1030;
	fma.rn.f32 	%f356, %f1051, %f1061, %f1029;
	fma.rn.f32 	%f357, %f1051, %f1060, %f1028;
	fma.rn.f32 	%f358, %f1051, %f1059, %f1027;
	fma.rn.f32 	%f359, %f1051, %f1058, %f1026;
	fma.rn.f32 	%f360, %f1051, %f1057, %f1025;
	fma.rn.f32 	%f361, %f1051, %f1056, %f1024;
	fma.rn.f32 	%f362, %f1051, %f1055, %f1023;
	fma.rn.f32 	%f363, %f1051, %f1054, %f1022;
	fma.rn.f32 	%f364, %f1050, %f1061, %f1021;
	fma.rn.f32 	%f365, %f1050, %f1060, %f1020;
	fma.rn.f32 	%f366, %f1050, %f1059, %f1019;
	fma.rn.f32 	%f367, %f1050, %f1058, %f1018;
	fma.rn.f32 	%f368, %f1050, %f1057, %f1017;
	fma.rn.f32 	%f369, %f1050, %f1056, %f1016;
	fma.rn.f32 	%f370, %f1050, %f1055, %f1015;
	fma.rn.f32 	%f371, %f1050, %f1054, %f1014;
	fma.rn.f32 	%f372, %f1049, %f1061, %f1013;
	fma.rn.f32 	%f373, %f1049, %f1060, %f1012;
	fma.rn.f32 	%f374, %f1049, %f1059, %f1011;
	fma.rn.f32 	%f375, %f1049, %f1058, %f1010;
	fma.rn.f32 	%f376, %f1049, %f1057, %f1009;
	fma.rn.f32 	%f377, %f1049, %f1056, %f1008;
	fma.rn.f32 	%f378, %f1049, %f1055, %f1007;
	fma.rn.f32 	%f379, %f1049, %f1054, %f1006;
	fma.rn.f32 	%f380, %f1048, %f1061, %f1005;
	fma.rn.f32 	%f381, %f1048, %f1060, %f1004;
	fma.rn.f32 	%f382, %f1048, %f1059, %f1003;
	fma.rn.f32 	%f383, %f1048, %f1058, %f1002;
	fma.rn.f32 	%f384, %f1048, %f1057, %f1001;
	fma.rn.f32 	%f385, %f1048, %f1056, %f1000;
	fma.rn.f32 	%f386, %f1048, %f1055, %f999;
	fma.rn.f32 	%f387, %f1048, %f1054, %f998;
	fma.rn.f32 	%f388, %f1047, %f1061, %f997;
	fma.rn.f32 	%f389, %f1047, %f1060, %f996;
	fma.rn.f32 	%f390, %f1047, %f1059, %f995;
	fma.rn.f32 	%f391, %f1047, %f1058, %f994;
	fma.rn.f32 	%f392, %f1047, %f1057, %f993;
	fma.rn.f32 	%f393, %f1047, %f1056, %f992;
	fma.rn.f32 	%f394, %f1047, %f1055, %f991;
	fma.rn.f32 	%f395, %f1047, %f1054, %f990;
	fma.rn.f32 	%f396, %f1046, %f1061, %f989;
	fma.rn.f32 	%f397, %f1046, %f1060, %f988;
	fma.rn.f32 	%f398, %f1046, %f1059, %f987;
	fma.rn.f32 	%f399, %f1046, %f1058, %f986;
	fma.rn.f32 	%f400, %f1046, %f1057, %f985;
	fma.rn.f32 	%f401, %f1046, %f1056, %f984;
	fma.rn.f32 	%f402, %f1046, %f1055, %f983;
	fma.rn.f32 	%f403, %f1046, %f1054, %f982;
	ld.shared.v4.f32 	{%f404, %f405, %f406, %f407}, [%r56+1024];
	ld.shared.v4.f32 	{%f408, %f409, %f410, %f411}, [%r56+1040];
	ld.shared.v4.f32 	{%f412, %f413, %f414, %f415}, [%r59+1024];
	ld.shared.v4.f32 	{%f416, %f417, %f418, %f419}, [%r59+1040];
	fma.rn.f32 	%f420, %f324, %f332, %f340;
	fma.rn.f32 	%f421, %f324, %f333, %f341;
	fma.rn.f32 	%f422, %f324, %f334, %f342;
	fma.rn.f32 	%f423, %f324, %f335, %f343;
	fma.rn.f32 	%f424, %f324, %f336, %f344;
	fma.rn.f32 	%f425, %f324, %f337, %f345;
	fma.rn.f32 	%f426, %f324, %f338, %f346;
	fma.rn.f32 	%f427, %f324, %f339, %f347;
	fma.rn.f32 	%f428, %f325, %f332, %f348;
	fma.rn.f32 	%f429, %f325, %f333, %f349;
	fma.rn.f32 	%f430, %f325, %f334, %f350;
	fma.rn.f32 	%f431, %f325, %f335, %f351;
	fma.rn.f32 	%f432, %f325, %f336, %f352;
	fma.rn.f32 	%f433, %f325, %f337, %f353;
	fma.rn.f32 	%f434, %f325, %f338, %f354;
	fma.rn.f32 	%f435, %f325, %f339, %f355;
	fma.rn.f32 	%f436, %f326, %f332, %f356;
	fma.rn.f32 	%f437, %f326, %f333, %f357;
	fma.rn.f32 	%f438, %f326, %f334, %f358;
	fma.rn.f32 	%f439, %f326, %f335, %f359;
	fma.rn.f32 	%f440, %f326, %f336, %f360;
	fma.rn.f32 	%f441, %f326, %f337, %f361;
	fma.rn.f32 	%f442, %f326, %f338, %f362;
	fma.rn.f32 	%f443, %f326, %f339, %f363;
	fma.rn.f32 	%f444, %f327, %f332, %f364;
	fma.rn.f32 	%f445, %f327, %f333, %f365;
	fma.rn.f32 	%f446, %f327, %f334, %f366;
	fma.rn.f32 	%f447, %f327, %f335, %f367;
	fma.rn.f32 	%f448, %f327, %f336, %f368;
	fma.rn.f32 	%f449, %f327, %f337, %f369;
	fma.rn.f32 	%f450, %f327, %f338, %f370;
	fma.rn.f32 	%f451, %f327, %f339, %f371;
	fma.rn.f32 	%f452, %f328, %f332, %f372;
	fma.rn.f32 	%f453, %f328, %f333, %f373;
	fma.rn.f32 	%f454, %f328, %f334, %f374;
	fma.rn.f32 	%f455, %f328, %f335, %f375;
	fma.rn.f32 	%f456, %f328, %f336, %f376;
	fma.rn.f32 	%f457, %f328, %f337, %f377;
	fma.rn.f32 	%f458, %f328, %f338, %f378;
	fma.rn.f32 	%f459, %f328, %f339, %f379;
	fma.rn.f32 	%f460, %f329, %f332, %f380;
	fma.rn.f32 	%f461, %f329, %f333, %f381;
	fma.rn.f32 	%f462, %f329, %f334, %f382;
	fma.rn.f32 	%f463, %f329, %f335, %f383;
	fma.rn.f32 	%f464, %f329, %f336, %f384;
	fma.rn.f32 	%f465, %f329, %f337, %f385;
	fma.rn.f32 	%f466, %f329, %f338, %f386;
	fma.rn.f32 	%f467, %f329, %f339, %f387;
	fma.rn.f32 	%f468, %f330, %f332, %f388;
	fma.rn.f32 	%f469, %f330, %f333, %f389;
	fma.rn.f32 	%f470, %f330, %f334, %f390;
	fma.rn.f32 	%f471, %f330, %f335, %f391;
	fma.rn.f32 	%f472, %f330, %f336, %f392;
	fma.rn.f32 	%f473, %f330, %f337, %f393;
	fma.rn.f32 	%f474, %f330, %f338, %f394;
	fma.rn.f32 	%f475, %f330, %f339, %f395;
	fma.rn.f32 	%f476, %f331, %f332, %f396;
	fma.rn.f32 	%f477, %f331, %f333, %f397;
	fma.rn.f32 	%f478, %f331, %f334, %f398;
	fma.rn.f32 	%f479, %f331, %f335, %f399;
	fma.rn.f32 	%f480, %f331, %f336, %f400;
	fma.rn.f32 	%f481, %f331, %f337, %f401;
	fma.rn.f32 	%f482, %f331, %f338, %f402;
	fma.rn.f32 	%f483, %f331, %f339, %f403;
	ld.shared.v4.f32 	{%f484, %f485, %f486, %f487}, [%r56+1536];
	ld.shared.v4.f32 	{%f488, %f489, %f490, %f491}, [%r56+1552];
	ld.shared.v4.f32 	{%f492, %f493, %f494, %f495}, [%r59+1536];
	ld.shared.v4.f32 	{%f496, %f497, %f498, %f499}, [%r59+1552];
	fma.rn.f32 	%f500, %f404, %f412, %f420;
	fma.rn.f32 	%f501, %f404, %f413, %f421;
	fma.rn.f32 	%f502, %f404, %f414, %f422;
	fma.rn.f32 	%f503, %f404, %f415, %f423;
	fma.rn.f32 	%f504, %f404, %f416, %f424;
	fma.rn.f32 	%f505, %f404, %f417, %f425;
	fma.rn.f32 	%f506, %f404, %f418, %f426;
	fma.rn.f32 	%f507, %f404, %f419, %f427;
	fma.rn.f32 	%f508, %f405, %f412, %f428;
	fma.rn.f32 	%f509, %f405, %f413, %f429;
	fma.rn.f32 	%f510, %f405, %f414, %f430;
	fma.rn.f32 	%f511, %f405, %f415, %f431;
	fma.rn.f32 	%f512, %f405, %f416, %f432;
	fma.rn.f32 	%f513, %f405, %f417, %f433;
	fma.rn.f32 	%f514, %f405, %f418, %f434;
	fma.rn.f32 	%f515, %f405, %f419, %f435;
	fma.rn.f32 	%f516, %f406, %f412, %f436;
	fma.rn.f32 	%f517, %f406, %f413, %f437;
	fma.rn.f32 	%f518, %f406, %f414, %f438;
	fma.rn.f32 	%f519, %f406, %f415, %f439;
	fma.rn.f32 	%f520, %f406, %f416, %f440;
	fma.rn.f32 	%f521, %f406, %f417, %f441;
	fma.rn.f32 	%f522, %f406, %f418, %f442;
	fma.rn.f32 	%f523, %f406, %f419, %f443;
	fma.rn.f32 	%f524, %f407, %f412, %f444;
	fma.rn.f32 	%f525, %f407, %f413, %f445;
	fma.rn.f32 	%f526, %f407, %f414, %f446;
	fma.rn.f32 	%f527, %f407, %f415, %f447;
	fma.rn.f32 	%f528, %f407, %f416, %f448;
	fma.rn.f32 	%f529, %f407, %f417, %f449;
	fma.rn.f32 	%f530, %f407, %f418, %f450;
	fma.rn.f32 	%f531, %f407, %f419, %f451;
	fma.rn.f32 	%f532, %f408, %f412, %f452;
	fma.rn.f32 	%f533, %f408, %f413, %f453;
	fma.rn.f32 	%f534, %f408, %f414, %f454;
	fma.rn.f32 	%f535, %f408, %f415, %f455;
	fma.rn.f32 	%f536, %f408, %f416, %f456;
	fma.rn.f32 	%f537, %f408, %f417, %f457;
	fma.rn.f32 	%f538, %f408, %f418, %f458;
	fma.rn.f32 	%f539, %f408, %f419, %f459;
	fma.rn.f32 	%f540, %f409, %f412, %f460;
	fma.rn.f32 	%f541, %f409, %f413, %f461;
	fma.rn.f32 	%f542, %f409, %f414, %f462;
	fma.rn.f32 	%f543, %f409, %f415, %f463;
	fma.rn.f32 	%f544, %f409, %f416, %f464;
	fma.rn.f32 	%f545, %f409, %f417, %f465;
	fma.rn.f32 	%f546, %f409, %f418, %f466;
	fma.rn.f32 	%f547, %f409, %f419, %f467;
	fma.rn.f32 	%f548, %f410, %f412, %f468;
	fma.rn.f32 	%f549, %f410, %f413, %f469;
	fma.rn.f32 	%f550, %f410, %f414, %f470;
	fma.rn.f32 	%f551, %f410, %f415, %f471;
	fma.rn.f32 	%f552, %f410, %f416, %f472;
	fma.rn.f32 	%f553, %f410, %f417, %f473;
	fma.rn.f32 	%f554, %f410, %f418, %f474;
	fma.rn.f32 	%f555, %f410, %f419, %f475;
	fma.rn.f32 	%f556, %f411, %f412, %f476;
	fma.rn.f32 	%f557, %f411, %f413, %f477;
	fma.rn.f32 	%f558, %f411, %f414, %f478;
	fma.rn.f32 	%f559, %f411, %f415, %f479;
	fma.rn.f32 	%f560, %f411, %f416, %f480;
	fma.rn.f32 	%f561, %f411, %f417, %f481;
	fma.rn.f32 	%f562, %f411, %f418, %f482;
	fma.rn.f32 	%f563, %f411, %f419, %f483;
	ld.shared.v4.f32 	{%f564, %f565, %f566, %f567}, [%r56+2048];
	ld.shared.v4.f32 	{%f568, %f569, %f570, %f571}, [%r56+2064];
	ld.shared.v4.f32 	{%f572, %f573, %f574, %f575}, [%r59+2048];
	ld.shared.v4.f32 	{%f576, %f577, %f578, %f579}, [%r59+2064];
	fma.rn.f32 	%f580, %f484, %f492, %f500;
	fma.rn.f32 	%f581, %f484, %f493, %f501;
	fma.rn.f32 	%f582, %f484, %f494, %f502;
	fma.rn.f32 	%f583, %f484, %f495, %f503;
	fma.rn.f32 	%f584, %f484, %f496, %f504;
	fma.rn.f32 	%f585, %f484, %f497, %f505;
	fma.rn.f32 	%f586, %f484, %f498, %f506;
	fma.rn.f32 	%f587, %f484, %f499, %f507;
	fma.rn.f32 	%f588, %f485, %f492, %f508;
	fma.rn.f32 	%f589, %f485, %f493, %f509;
	fma.rn.f32 	%f590, %f485, %f494, %f510;
	fma.rn.f32 	%f591, %f485, %f495, %f511;
	fma.rn.f32 	%f592, %f485, %f496, %f512;
	fma.rn.f32 	%f593, %f485, %f497, %f513;
	fma.rn.f32 	%f594, %f485, %f498, %f514;
	fma.rn.f32 	%f595, %f485, %f499, %f515;
	fma.rn.f32 	%f596, %f486, %f492, %f516;
	fma.rn.f32 	%f597, %f486, %f493, %f517;
	fma.rn.f32 	%f598, %f486, %f494, %f518;
	fma.rn.f32 	%f599, %f486, %f495, %f519;
	fma.rn.f32 	%f600, %f486, %f496, %f520;
	fma.rn.f32 	%f601, %f486, %f497, %f521;
	fma.rn.f32 	%f602, %f486, %f498, %f522;
	fma.rn.f32 	%f603, %f486, %f499, %f523;
	fma.rn.f32 	%f604, %f487, %f492, %f524;
	fma.rn.f32 	%f605, %f487, %f493, %f525;
	fma.rn.f32 	%f606, %f487, %f494, %f526;
	fma.rn.f32 	%f607, %f487, %f495, %f527;
	fma.rn.f32 	%f608, %f487, %f496, %f528;
	fma.rn.f32 	%f609, %f487, %f497, %f529;
	fma.rn.f32 	%f610, %f487, %f498, %f530;
	fma.rn.f32 	%f611, %f487, %f499, %f531;
	fma.rn.f32 	%f612, %f488, %f492, %f532;
	fma.rn.f32 	%f613, %f488, %f493, %f533;
	fma.rn.f32 	%f614, %f488, %f494, %f534;
	fma.rn.f32 	%f615, %f488, %f495, %f535;
	fma.rn.f32 	%f616, %f488, %f496, %f536;
	fma.rn.f32 	%f617, %f488, %f497, %f537;
	fma.rn.f32 	%f618, %f488, %f498, %f538;
	fma.rn.f32 	%f619, %f488, %f499, %f539;
	fma.rn.f32 	%f620, %f489, %f492, %f540;
	fma.rn.f32 	%f621, %f489, %f493, %f541;
	fma.rn.f32 	%f622, %f489, %f494, %f542;
	fma.rn.f32 	%f623, %f489, %f495, %f543;
	fma.rn.f32 	%f624, %f489, %f496, %f544;
	fma.rn.f32 	%f625, %f489, %f497, %f545;
	fma.rn.f32 	%f626, %f489, %f498, %f546;
	fma.rn.f32 	%f627, %f489, %f499, %f547;
	fma.rn.f32 	%f628, %f490, %f492, %f548;
	fma.rn.f32 	%f629, %f490, %f493, %f549;
	fma.rn.f32 	%f630, %f490, %f494, %f550;
	fma.rn.f32 	%f631, %f490, %f495, %f551;
	fma.rn.f32 	%f632, %f490, %f496, %f552;
	fma.rn.f32 	%f633, %f490, %f497, %f553;
	fma.rn.f32 	%f634, %f490, %f498, %f554;
	fma.rn.f32 	%f635, %f490, %f499, %f555;
	fma.rn.f32 	%f636, %f491, %f492, %f556;
	fma.rn.f32 	%f637, %f491, %f493, %f557;
	fma.rn.f32 	%f638, %f491, %f494, %f558;
	fma.rn.f32 	%f639, %f491, %f495, %f559;
	fma.rn.f32 	%f640, %f491, %f496, %f560;
	fma.rn.f32 	%f641, %f491, %f497, %f561;
	fma.rn.f32 	%f642, %f491, %f498, %f562;
	fma.rn.f32 	%f643, %f491, %f499, %f563;
	ld.shared.v4.f32 	{%f644, %f645, %f646, %f647}, [%r56+2560];
	ld.shared.v4.f32 	{%f648, %f649, %f650, %f651}, [%r56+2576];
	ld.shared.v4.f32 	{%f652, %f653, %f654, %f655}, [%r59+2560];
	ld.shared.v4.f32 	{%f656, %f657, %f658, %f659}, [%r59+2576];
	fma.rn.f32 	%f660, %f564, %f572, %f580;
	fma.rn.f32 	%f661, %f564, %f573, %f581;
	fma.rn.f32 	%f662, %f564, %f574, %f582;
	fma.rn.f32 	%f663, %f564, %f575, %f583;
	fma.rn.f32 	%f664, %f564, %f576, %f584;
	fma.rn.f32 	%f665, %f564, %f577, %f585;
	fma.rn.f32 	%f666, %f564, %f578, %f586;
	fma.rn.f32 	%f667, %f564, %f579, %f587;
	fma.rn.f32 	%f668, %f565, %f572, %f588;
	fma.rn.f32 	%f669, %f565, %f573, %f589;
	fma.rn.f32 	%f670, %f565, %f574, %f590;
	fma.rn.f32 	%f671, %f565, %f575, %f591;
	fma.rn.f32 	%f672, %f565, %f576, %f592;
	fma.rn.f32 	%f673, %f565, %f577, %f593;
	fma.rn.f32 	%f674, %f565, %f578, %f594;
	fma.rn.f32 	%f675, %f565, %f579, %f595;
	fma.rn.f32 	%f676, %f566, %f572, %f596;
	fma.rn.f32 	%f677, %f566, %f573, %f597;
	fma.rn.f32 	%f678, %f566, %f574, %f598;
	fma.rn.f32 	%f679, %f566, %f575, %f599;
	fma.rn.f32 	%f680, %f566, %f576, %f600;
	fma.rn.f32 	%f681, %f566, %f577, %f601;
	fma.rn.f32 	%f682, %f566, %f578, %f602;
	fma.rn.f32 	%f683, %f566, %f579, %f603;
	fma.rn.f32 	%f684, %f567, %f572, %f604;
	fma.rn.f32 	%f685, %f567, %f573, %f605;
	fma.rn.f32 	%f686, %f567, %f574, %f606;
	fma.rn.f32 	%f687, %f567, %f575, %f607;
	fma.rn.f32 	%f688, %f567, %f576, %f608;
	fma.rn.f32 	%f689, %f567, %f577, %f609;
	fma.rn.f32 	%f690, %f567, %f578, %f610;
	fma.rn.f32 	%f691, %f567, %f579, %f611;
	fma.rn.f32 	%f692, %f568, %f572, %f612;
	fma.rn.f32 	%f693, %f568, %f573, %f613;
	fma.rn.f32 	%f694, %f568, %f574, %f614;
	fma.rn.f32 	%f695, %f568, %f575, %f615;
	fma.rn.f32 	%f696, %f568, %f576, %f616;
	fma.rn.f32 	%f697, %f568, %f577, %f617;
	fma.rn.f32 	%f698, %f568, %f578, %f618;
	fma.rn.f32 	%f699, %f568, %f579, %f619;
	fma.rn.f32 	%f700, %f569, %f572, %f620;
	fma.rn.f32 	%f701, %f569, %f573, %f621;
	fma.rn.f32 	%f702, %f569, %f574, %f622;
	fma.rn.f32 	%f703, %f569, %f575, %f623;
	fma.rn.f32 	%f704, %f569, %f576, %f624;
	fma.rn.f32 	%f705, %f569, %f577, %f625;
	fma.rn.f32 	%f706, %f569, %f578, %f626;
	fma.rn.f32 	%f707, %f569, %f579, %f627;
	fma.rn.f32 	%f708, %f570, %f572, %f628;
	fma.rn.f32 	%f709, %f570, %f573, %f629;
	fma.rn.f32 	%f710, %f570, %f574, %f630;
	fma.rn.f32 	%f711, %f570, %f575, %f631;
	fma.rn.f32 	%f712, %f570, %f576, %f632;
	fma.rn.f32 	%f713, %f570, %f577, %f633;
	fma.rn.f32 	%f714, %f570, %f578, %f634;
	fma.rn.f32 	%f715, %f570, %f579, %f635;
	fma.rn.f32 	%f716, %f571, %f572, %f636;
	fma.rn.f32 	%f717, %f571, %f573, %f637;
	fma.rn.f32 	%f718, %f571, %f574, %f638;
	fma.rn.f32 	%f719, %f571, %f575, %f639;
	fma.rn.f32 	%f720, %f571, %f576, %f640;
	fma.rn.f32 	%f721, %f571, %f577, %f641;
	fma.rn.f32 	%f722, %f571, %f578, %f642;
	fma.rn.f32 	%f723, %f571, %f579, %f643;
	ld.shared.v4.f32 	{%f1053, %f1052, %f1051, %f1050}, [%r56+3072];
	ld.shared.v4.f32 	{%f1049, %f1048, %f1047, %f1046}, [%r56+3088];
	ld.shared.v4.f32 	{%f1061, %f1060, %f1059, %f1058}, [%r59+3072];
	ld.shared.v4.f32 	{%f1057, %f1056, %f1055, %f1054}, [%r59+3088];
	fma.rn.f32 	%f724, %f644, %f652, %f660;
	fma.rn.f32 	%f725, %f644, %f653, %f661;
	fma.rn.f32 	%f726, %f644, %f654, %f662;
	fma.rn.f32 	%f727, %f644, %f655, %f663;
	fma.rn.f32 	%f728, %f644, %f656, %f664;
	fma.rn.f32 	%f729, %f644, %f657, %f665;
	fma.rn.f32 	%f730, %f644, %f658, %f666;
	fma.rn.f32 	%f731, %f644, %f659, %f667;
	fma.rn.f32 	%f732, %f645, %f652, %f668;
	fma.rn.f32 	%f733, %f645, %f653, %f669;
	fma.rn.f32 	%f734, %f645, %f654, %f670;
	fma.rn.f32 	%f735, %f645, %f655, %f671;
	fma.rn.f32 	%f736, %f645, %f656, %f672;
	fma.rn.f32 	%f737, %f645, %f657, %f673;
	fma.rn.f32 	%f738, %f645, %f658, %f674;
	fma.rn.f32 	%f739, %f645, %f659, %f675;
	fma.rn.f32 	%f740, %f646, %f652, %f676;
	fma.rn.f32 	%f741, %f646, %f653, %f677;
	fma.rn.f32 	%f742, %f646, %f654, %f678;
	fma.rn.f32 	%f743, %f646, %f655, %f679;
	fma.rn.f32 	%f744, %f646, %f656, %f680;
	fma.rn.f32 	%f745, %f646, %f657, %f681;
	fma.rn.f32 	%f746, %f646, %f658, %f682;
	fma.rn.f32 	%f747, %f646, %f659, %f683;
	fma.rn.f32 	%f748, %f647, %f652, %f684;
	fma.rn.f32 	%f749, %f647, %f653, %f685;
	fma.rn.f32 	%f750, %f647, %f654, %f686;
	fma.rn.f32 	%f751, %f647, %f655, %f687;
	fma.rn.f32 	%f752, %f647, %f656, %f688;
	fma.rn.f32 	%f753, %f647, %f657, %f689;
	fma.rn.f32 	%f754, %f647, %f658, %f690;
	fma.rn.f32 	%f755, %f647, %f659, %f691;
	fma.rn.f32 	%f756, %f648, %f652, %f692;
	fma.rn.f32 	%f757, %f648, %f653, %f693;
	fma.rn.f32 	%f758, %f648, %f654, %f694;
	fma.rn.f32 	%f759, %f648, %f655, %f695;
	fma.rn.f32 	%f760, %f648, %f656, %f696;
	fma.rn.f32 	%f761, %f648, %f657, %f697;
	fma.rn.f32 	%f762, %f648, %f658, %f698;
	fma.rn.f32 	%f763, %f648, %f659, %f699;
	fma.rn.f32 	%f764, %f649, %f652, %f700;
	fma.rn.f32 	%f765, %f649, %f653, %f701;
	fma.rn.f32 	%f766, %f649, %f654, %f702;
	fma.rn.f32 	%f767, %f649, %f655, %f703;
	fma.rn.f32 	%f768, %f649, %f656, %f704;
	fma.rn.f32 	%f769, %f649, %f657, %f705;
	fma.rn.f32 	%f770, %f649, %f658, %f706;
	fma.rn.f32 	%f771, %f649, %f659, %f707;
	fma.rn.f32 	%f772, %f650, %f652, %f708;
	fma.rn.f32 	%f773, %f650, %f653, %f709;
	fma.rn.f32 	%f774, %f650, %f654, %f710;
	fma.rn.f32 	%f775, %f650, %f655, %f711;
	fma.rn.f32 	%f776, %f650, %f656, %f712;
	fma.rn.f32 	%f777, %f650, %f657, %f713;
	fma.rn.f32 	%f778, %f650, %f658, %f714;
	fma.rn.f32 	%f779, %f650, %f659, %f715;
	fma.rn.f32 	%f780, %f651, %f652, %f716;
	fma.rn.f32 	%f781, %f651, %f653, %f717;
	fma.rn.f32 	%f782, %f651, %f654, %f718;
	fma.rn.f32 	%f783, %f651, %f655, %f719;
	fma.rn.f32 	%f784, %f651, %f656, %f720;
	fma.rn.f32 	%f785, %f651, %f657, %f721;
	fma.rn.f32 	%f786, %f651, %f658, %f722;
	fma.rn.f32 	%f787, %f651, %f659, %f723;
	ld.shared.v4.f32 	{%f144, %f143, %f142, %f141}, [%r56+3584];
	ld.shared.v4.f32 	{%f148, %f147, %f146, %f145}, [%r56+3600];
	ld.shared.v4.f32 	{%f152, %f151, %f150, %f149}, [%r59+3584];
	ld.shared.v4.f32 	{%f156, %f155, %f154, %f153}, [%r59+3600];
	fma.rn.f32 	%f157, %f1053, %f1061, %f724;
	fma.rn.f32 	%f158, %f1053, %f1060, %f725;
	fma.rn.f32 	%f159, %f1053, %f1059, %f726;
	fma.rn.f32 	%f160, %f1053, %f1058, %f727;
	fma.rn.f32 	%f161, %f1053, %f1057, %f728;
	fma.rn.f32 	%f162, %f1053, %f1056, %f729;
	fma.rn.f32 	%f163, %f1053, %f1055, %f730;
	fma.rn.f32 	%f164, %f1053, %f1054, %f731;
	fma.rn.f32 	%f165, %f1052, %f1061, %f732;
	fma.rn.f32 	%f166, %f1052, %f1060, %f733;
	fma.rn.f32 	%f167, %f1052, %f1059, %f734;
	fma.rn.f32 	%f168, %f1052, %f1058, %f735;
	fma.rn.f32 	%f169, %f1052, %f1057, %f736;
	fma.rn.f32 	%f170, %f1052, %f1056, %f737;
	fma.rn.f32 	%f171, %f1052, %f1055, %f738;
	fma.rn.f32 	%f172, %f1052, %f1054, %f739;
	fma.rn.f32 	%f173, %f1051, %f1061, %f740;
	fma.rn.f32 	%f174, %f1051, %f1060, %f741;
	fma.rn.f32 	%f175, %f1051, %f1059, %f742;
	fma.rn.f32 	%f176, %f1051, %f1058, %f743;
	fma.rn.f32 	%f177, %f1051, %f1057, %f744;
	fma.rn.f32 	%f178, %f1051, %f1056, %f745;
	fma.rn.f32 	%f179, %f1051, %f1055, %f746;
	fma.rn.f32 	%f180, %f1051, %f1054, %f747;
	fma.rn.f32 	%f181, %f1050, %f1061, %f748;
	fma.rn.f32 	%f182, %f1050, %f1060, %f749;
	fma.rn.f32 	%f183, %f1050, %f1059, %f750;
	fma.rn.f32 	%f184, %f1050, %f1058, %f751;
	fma.rn.f32 	%f185, %f1050, %f1057, %f752;
	fma.rn.f32 	%f186, %f1050, %f1056, %f753;
	fma.rn.f32 	%f187, %f1050, %f1055, %f754;
	fma.rn.f32 	%f188, %f1050, %f1054, %f755;
	fma.rn.f32 	%f189, %f1049, %f1061, %f756;
	fma.rn.f32 	%f190, %f1049, %f1060, %f757;
	fma.rn.f32 	%f191, %f1049, %f1059, %f758;
	fma.rn.f32 	%f192, %f1049, %f1058, %f759;
	fma.rn.f32 	%f193, %f1049, %f1057, %f760;
	fma.rn.f32 	%f194, %f1049, %f1056, %f761;
	fma.rn.f32 	%f195, %f1049, %f1055, %f762;
	fma.rn.f32 	%f196, %f1049, %f1054, %f763;
	fma.rn.f32 	%f197, %f1048, %f1061, %f764;
	fma.rn.f32 	%f198, %f1048, %f1060, %f765;
	fma.rn.f32 	%f199, %f1048, %f1059, %f766;
	fma.rn.f32 	%f200, %f1048, %f1058, %f767;
	fma.rn.f32 	%f201, %f1048, %f1057, %f768;
	fma.rn.f32 	%f202, %f1048, %f1056, %f769;
	fma.rn.f32 	%f203, %f1048, %f1055, %f770;
	fma.rn.f32 	%f204, %f1048, %f1054, %f771;
	fma.rn.f32 	%f205, %f1047, %f1061, %f772;
	fma.rn.f32 	%f206, %f1047, %f1060, %f773;
	fma.rn.f32 	%f207, %f1047, %f1059, %f774;
	fma.rn.f32 	%f208, %f1047, %f1058, %f775;
	fma.rn.f32 	%f209, %f1047, %f1057, %f776;
	fma.rn.f32 	%f210, %f1047, %f1056, %f777;
	fma.rn.f32 	%f211, %f1047, %f1055, %f778;
	fma.rn.f32 	%f212, %f1047, %f1054, %f779;
	fma.rn.f32 	%f213, %f1046, %f1061, %f780;
	fma.rn.f32 	%f214, %f1046, %f1060, %f781;
	fma.rn.f32 	%f215, %f1046, %f1059, %f782;
	fma.rn.f32 	%f216, %f1046, %f1058, %f783;
	fma.rn.f32 	%f217, %f1046, %f1057, %f784;
	fma.rn.f32 	%f218, %f1046, %f1056, %f785;
	fma.rn.f32 	%f219, %f1046, %f1055, %f786;
	fma.rn.f32 	%f220, %f1046, %f1054, %f787;
	@%p2 bra 	$L__BB0_5;
	xor.b32  	%r6, %r113, 1;
	shl.b32 	%r60, %r113, 12;
	mov.u32 	%r61, _ZZ10mysgemm_v7ILi128ELi128ELi8ELi8ELi8EEviiifPfS0_fS0_E2As;
	add.s32 	%r62, %r61, %r60;
	mov.u32 	%r63, %tid.x;
	shl.b32 	%r64, %r63, 11;
	shl.b32 	%r65, %r63, 1;
	or.b32  	%r66, %r64, %r65;
	and.b32  	%r67, %r66, 2556;
	add.s32 	%r68, %r62, %r67;
	st.shared.f32 	[%r68], %f1074;
	st.shared.f32 	[%r68+512], %f1075;
	st.shared.f32 	[%r68+1024], %f1076;
	st.shared.f32 	[%r68+1536], %f1077;
	mov.u32 	%r69, _ZZ10mysgemm_v7ILi128ELi128ELi8ELi8ELi8EEviiifPfS0_fS0_E2Bs;
	add.s32 	%r70, %r69, %r60;
	shl.b32 	%r71, %r63, 4;
	add.s32 	%r72, %r70, %r71;
	st.shared.v4.f32 	[%r72], {%f1073, %f1072, %f1071, %f1070};
	bar.sync 	0;
	and.b32  	%r73, %r65, 480;
	add.s32 	%r74, %r62, %r73;
	ld.shared.v4.f32 	{%f1053, %f1052, %f1051, %f1050}, [%r74];
	ld.shared.v4.f32 	{%f1049, %f1048, %f1047, %f1046}, [%r74+16];
	shl.b32 	%r75, %r63, 5;
	and.b32  	%r76, %r75, 480;
	add.s32 	%r77, %r70, %r76;
	ld.shared.v4.f32 	{%f1061, %f1060, %f1059, %f1058}, [%r77];
	ld.shared.v4.f32 	{%f1057, %f1056, %f1055, %f1054}, [%r77+16];
	mov.u32 	%r113, %r6;
$L__BB0_5:
	ld.param.u32 	%r109, [_Z10mysgemm_v7ILi128ELi128ELi8ELi8ELi8EEviiifPfS0_fS0__param_2];
	ld.param.u32 	%r105, [_Z10mysgemm_v7ILi128ELi128ELi8ELi8ELi8EEviiifPfS0_fS0__param_1];
	setp.lt.s32 	%p3, %r112, %r109;
	fma.rn.f32 	%f1045, %f144, %f152, %f157;
	fma.rn.f32 	%f1044, %f144, %f151, %f158;
	fma.rn.f32 	%f1043, %f144, %f150, %f159;
	fma.rn.f32 	%f1042, %f144, %f149, %f160;
	fma.rn.f32 	%f1041, %f144, %f156, %f161;
	fma.rn.f32 	%f1040, %f144, %f155, %f162;
	fma.rn.f32 	%f1039, %f144, %f154, %f163;
	fma.rn.f32 	%f1038, %f144, %f153, %f164;
	fma.rn.f32 	%f1037, %f143, %f152, %f165;
	fma.rn.f32 	%f1036, %f143, %f151, %f166;
	fma.rn.f32 	%f1035, %f143, %f150, %f167;
	fma.rn.f32 	%f1034, %f143, %f149, %f168;
	fma.rn.f32 	%f1033, %f143, %f156, %f169;
	fma.rn.f32 	%f1032, %f143, %f155, %f170;
	fma.rn.f32 	%f1031, %f143, %f154, %f171;
	fma.rn.f32 	%f1030, %f143, %f153, %f172;
	fma.rn.f32 	%f1029, %f142, %f152, %f173;
	fma.rn.f32 	%f1028, %f142, %f151, %f174;
	fma.rn.f32 	%f1027, %f142, %f150, %f175;
	fma.rn.f32 	%f1026, %f142, %f149, %f176;
	fma.rn.f32 	%f1025, %f142, %f156, %f177;
	fma.rn.f32 	%f1024, %f142, %f155, %f178;
	fma.rn.f32 	%f1023, %f142, %f154, %f179;
	fma.rn.f32 	%f1022, %f142, %f153, %f180;
	fma.rn.f32 	%f1021, %f141, %f152, %f181;
	fma.rn.f32 	%f1020, %f141, %f151, %f182;
	fma.rn.f32 	%f1019, %f141, %f150, %f183;
	fma.rn.f32 	%f1018, %f141, %f149, %f184;
	fma.rn.f32 	%f1017, %f141, %f156, %f185;
	fma.rn.f32 	%f1016, %f141, %f155, %f186;
	fma.rn.f32 	%f1015, %f141, %f154, %f187;
	fma.rn.f32 	%f1014, %f141, %f153, %f188;
	fma.rn.f32 	%f1013, %f148, %f152, %f189;
	fma.rn.f32 	%f1012, %f148, %f151, %f190;
	fma.rn.f32 	%f1011, %f148, %f150, %f191;
	fma.rn.f32 	%f1010, %f148, %f149, %f192;
	fma.rn.f32 	%f1009, %f148, %f156, %f193;
	fma.rn.f32 	%f1008, %f148, %f155, %f194;
	fma.rn.f32 	%f1007, %f148, %f154, %f195;
	fma.rn.f32 	%f1006, %f148, %f153, %f196;
	fma.rn.f32 	%f1005, %f147, %f152, %f197;
	fma.rn.f32 	%f1004, %f147, %f151, %f198;
	fma.rn.f32 	%f1003, %f147, %f150, %f199;
	fma.rn.f32 	%f1002, %f147, %f149, %f200;
	fma.rn.f32 	%f1001, %f147, %f156, %f201;
	fma.rn.f32 	%f1000, %f147, %f155, %f202;
	fma.rn.f32 	%f999, %f147, %f154, %f203;
	fma.rn.f32 	%f998, %f147, %f153, %f204;
	fma.rn.f32 	%f997, %f146, %f152, %f205;
	fma.rn.f32 	%f996, %f146, %f151, %f206;
	fma.rn.f32 	%f995, %f146, %f150, %f207;
	fma.rn.f32 	%f994, %f146, %f149, %f208;
	fma.rn.f32 	%f993, %f146, %f156, %f209;
	fma.rn.f32 	%f992, %f146, %f155, %f210;
	fma.rn.f32 	%f991, %f146, %f154, %f211;
	fma.rn.f32 	%f990, %f146, %f153, %f212;
	fma.rn.f32 	%f989, %f145, %f152, %f213;
	fma.rn.f32 	%f988, %f145, %f151, %f214;
	fma.rn.f32 	%f987, %f145, %f150, %f215;
	fma.rn.f32 	%f986, %f145, %f149, %f216;
	fma.rn.f32 	%f985, %f145, %f156, %f217;
	fma.rn.f32 	%f984, %f145, %f155, %f218;
	fma.rn.f32 	%f983, %f145, %f154, %f219;
	fma.rn.f32 	%f982, %f145, %f153, %f220;
	add.s64 	%rd87, %rd87, 32;
	shl.b32 	%r78, %r105, 3;
	add.s32 	%r110, %r110, %r78;
	@%p3 bra 	$L__BB0_1;
	ld.param.u64 	%rd86, [_Z10mysgemm_v7ILi128ELi128ELi8ELi8ELi8EEviiifPfS0_fS0__param_7];
	ld.param.f32 	%f981, [_Z10mysgemm_v7ILi128ELi128ELi8ELi8ELi8EEviiifPfS0_fS0__param_6];
	ld.param.f32 	%f980, [_Z10mysgemm_v7ILi128ELi128ELi8ELi8ELi8EEviiifPfS0_fS0__param_3];
	ld.param.u32 	%r106, [_Z10mysgemm_v7ILi128ELi128ELi8ELi8ELi8EEviiifPfS0_fS0__param_1];
	mov.u32 	%r79, %ctaid.y;
	mul.lo.s32 	%r80, %r79, %r106;
	shl.b32 	%r81, %r80, 7;
	mov.u32 	%r82, %ctaid.x;
	shl.b32 	%r83, %r82, 7;
	add.s32 	%r84, %r81, %r83;
	cvt.s64.s32 	%rd23, %r84;
	cvta.to.global.u64 	%rd24, %rd86;
	mov.u32 	%r85, %tid.x;
	shr.u32 	%r86, %r85, 1;
	and.b32  	%r87, %r86, 120;
	shl.b32 	%r88, %r85, 3;
	and.b32  	%r89, %r88, 120;
	mad.lo.s32 	%r90, %r87, %r106, %r89;
	cvt.s64.s32 	%rd25, %r90;
	add.s64 	%rd26, %rd25, %rd23;
	shl.b64 	%rd27, %rd26, 2;
	add.s64 	%rd28, %rd24, %rd27;
	ld.global.v4.f32 	{%f788, %f789, %f790, %f791}, [%rd28];
	mul.f32 	%f792, %f980, %f1045;
	fma.rn.f32 	%f793, %f981, %f788, %f792;
	mul.f32 	%f794, %f980, %f1044;
	fma.rn.f32 	%f795, %f981, %f789, %f794;
	mul.f32 	%f796, %f980, %f1043;
	fma.rn.f32 	%f797, %f981, %f790, %f796;
	mul.f32 	%f798, %f980, %f1042;
	fma.rn.f32 	%f799, %f981, %f791, %f798;
	st.global.v4.f32 	[%rd28], {%f793, %f795, %f797, %f799};
	ld.global.v4.f32 	{%f800, %f801, %f802, %f803}, [%rd28+16];
	mul.f32 	%f804, %f980, %f1041;
	fma.rn.f32 	%f805, %f981, %f800, %f804;
	mul.f32 	%f806, %f980, %f1040;
	fma.rn.f32 	%f807, %f981, %f801, %f806;
	mul.f32 	%f808, %f980, %f1039;
	fma.rn.f32 	%f809, %f981, %f802, %f808;
	mul.f32 	%f810, %f980, %f1038;
	fma.rn.f32 	%f811, %f981, %f803, %f810;
	st.global.v4.f32 	[%rd28+16], {%f805, %f807, %f809, %f811};
	add.s32 	%r91, %r90, %r106;
	cvt.s64.s32 	%rd29, %r91;
	add.s64 	%rd30, %rd29, %rd23;
	shl.b64 	%rd31, %rd30, 2;
	add.s64 	%rd32, %rd24, %rd31;
	ld.global.v4.f32 	{%f812, %f813, %f814, %f815}, [%rd32];
	mul.f32 	%f816, %f980, %f1037;
	fma.rn.f32 	%f817, %f981, %f812, %f816;
	mul.f32 	%f818, %f980, %f1036;
	fma.rn.f32 	%f819, %f981, %f813, %f818;
	mul.f32 	%f820, %f980, %f1035;
	fma.rn.f32 	%f821, %f981, %f814, %f820;
	mul.f32 	%f822, %f980, %f1034;
	fma.rn.f32 	%f823, %f981, %f815, %f822;
	st.global.v4.f32 	[%rd32], {%f817, %f819, %f821, %f823};
	add.s32 	%r92, %r91, 4;
	cvt.s64.s32 	%rd33, %r92;
	add.s64 	%rd34, %rd33, %rd23;
	shl.b64 	%rd35, %rd34, 2;
	add.s64 	%rd36, %rd24, %rd35;
	ld.global.v4.f32 	{%f824, %f825, %f826, %f827}, [%rd36];
	mul.f32 	%f828, %f980, %f1033;
	fma.rn.f32 	%f829, %f981, %f824, %f828;
	mul.f32 	%f830, %f980, %f1032;
	fma.rn.f32 	%f831, %f981, %f825, %f830;
	mul.f32 	%f832, %f980, %f1031;
	fma.rn.f32 	%f833, %f981, %f826, %f832;
	mul.f32 	%f834, %f980, %f1030;
	fma.rn.f32 	%f835, %f981, %f827, %f834;
	st.global.v4.f32 	[%rd36], {%f829, %f831, %f833, %f835};
	add.s32 	%r93, %r91, %r106;
	cvt.s64.s32 	%rd37, %r93;
	add.s64 	%rd38, %rd37, %rd23;
	shl.b64 	%rd39, %rd38, 2;
	add.s64 	%rd40, %rd24, %rd39;
	ld.global.v4.f32 	{%f836, %f837, %f838, %f839}, [%rd40];
	mul.f32 	%f840, %f980, %f1029;
	fma.rn.f32 	%f841, %f981, %f836, %f840;
	mul.f32 	%f842, %f980, %f1028;
	fma.rn.f32 	%f843, %f981, %f837, %f842;
	mul.f32 	%f844, %f980, %f1027;
	fma.rn.f32 	%f845, %f981, %f838, %f844;
	mul.f32 	%f846, %f980, %f1026;
	fma.rn.f32 	%f847, %f981, %f839, %f846;
	st.global.v4.f32 	[%rd40], {%f841, %f843, %f845, %f847};
	add.s32 	%r94, %r92, %r106;
	cvt.s64.s32 	%rd41, %r94;
	add.s64 	%rd42, %rd41, %rd23;
	shl.b64 	%rd43, %rd42, 2;
	add.s64 	%rd44, %rd24, %rd43;
	ld.global.v4.f32 	{%f848, %f849, %f850, %f851}, [%rd44];
	mul.f32 	%f852, %f980, %f1025;
	fma.rn.f32 	%f853, %f981, %f848, %f852;
	mul.f32 	%f854, %f980, %f1024;
	fma.rn.f32 	%f855, %f981, %f849, %f854;
	mul.f32 	%f856, %f980, %f1023;
	fma.rn.f32 	%f857, %f981, %f850, %f856;
	mul.f32 	%f858, %f980, %f1022;
	fma.rn.f32 	%f859, %f981, %f851, %f858;
	st.global.v4.f32 	[%rd44], {%f853, %f855, %f857, %f859};
	add.s32 	%r95, %r93, %r106;
	cvt.s64.s32 	%rd45, %r95;
	add.s64 	%rd46, %rd45, %rd23;
	shl.b64 	%rd47, %rd46, 2;
	add.s64 	%rd48, %rd24, %rd47;
	ld.global.v4.f32 	{%f860, %f861, %f862, %f863}, [%rd48];
	mul.f32 	%f864, %f980, %f1021;
	fma.rn.f32 	%f865, %f981, %f860, %f864;
	mul.f32 	%f866, %f980, %f1020;
	fma.rn.f32 	%f867, %f981, %f861, %f866;
	mul.f32 	%f868, %f980, %f1019;
	fma.rn.f32 	%f869, %f981, %f862, %f868;
	mul.f32 	%f870, %f980, %f1018;
	fma.rn.f32 	%f871, %f981, %f863, %f870;
	st.global.v4.f32 	[%rd48], {%f865, %f867, %f869, %f871};
	add.s32 	%r96, %r94, %r106;
	cvt.s64.s32 	%rd49, %r96;
	add.s64 	%rd50, %rd49, %rd23;
	shl.b64 	%rd51, %rd50, 2;
	add.s64 	%rd52, %rd24, %rd51;
	ld.global.v4.f32 	{%f872, %f873, %f874, %f875}, [%rd52];
	mul.f32 	%f876, %f980, %f1017;
	fma.rn.f32 	%f877, %f981, %f872, %f876;
	mul.f32 	%f878, %f980, %f1016;
	fma.rn.f32 	%f879, %f981, %f873, %f878;
	mul.f32 	%f880, %f980, %f1015;
	fma.rn.f32 	%f881, %f981, %f874, %f880;
	mul.f32 	%f882, %f980, %f1014;
	fma.rn.f32 	%f883, %f981, %f875, %f882;
	st.global.v4.f32 	[%rd52], {%f877, %f879, %f881, %f883};
	add.s32 	%r97, %r95, %r106;
	cvt.s64.s32 	%rd53, %r97;
	add.s64 	%rd54, %rd53, %rd23;
	shl.b64 	%rd55, %rd54, 2;
	add.s64 	%rd56, %rd24, %rd55;
	ld.global.v4.f32 	{%f884, %f885, %f886, %f887}, [%rd56];
	mul.f32 	%f888, %f980, %f1013;
	fma.rn.f32 	%f889, %f981, %f884, %f888;
	mul.f32 	%f890, %f980, %f1012;
	fma.rn.f32 	%f891, %f981, %f885, %f890;
	mul.f32 	%f892, %f980, %f1011;
	fma.rn.f32 	%f893, %f981, %f886, %f892;
	mul.f32 	%f894, %f980, %f1010;
	fma.rn.f32 	%f895, %f981, %f887, %f894;
	st.global.v4.f32 	[%rd56], {%f889, %f891, %f893, %f895};
	add.s32 	%r98, %r96, %r106;
	cvt.s64.s32 	%rd57, %r98;
	add.s64 	%rd58, %rd57, %rd23;
	shl.b64 	%rd59, %rd58, 2;
	add.s64 	%rd60, %rd24, %rd59;
	ld.global.v4.f32 	{%f896, %f897, %f898, %f899}, [%rd60];
	mul.f32 	%f900, %f980, %f1009;
	fma.rn.f32 	%f901, %f981, %f896, %f900;
	mul.f32 	%f902, %f980, %f1008;
	fma.rn.f32 	%f903, %f981, %f897, %f902;
	mul.f32 	%f904, %f980, %f1007;
	fma.rn.f32 	%f905, %f981, %f898, %f904;
	mul.f32 	%f906, %f980, %f1006;
	fma.rn.f32 	%f907, %f981, %f899, %f906;
	st.global.v4.f32 	[%rd60], {%f901, %f903, %f905, %f907};
	add.s32 	%r99, %r97, %r106;
	cvt.s64.s32 	%rd61, %r99;
	add.s64 	%rd62, %rd61, %rd23;
	shl.b64 	%rd63, %rd62, 2;
	add.s64 	%rd64, %rd24, %rd63;
	ld.global.v4.f32 	{%f908, %f909, %f910, %f911}, [%rd64];
	mul.f32 	%f912, %f980, %f1005;
	fma.rn.f32 	%f913, %f981, %f908, %f912;
	mul.f32 	%f914, %f980, %f1004;
	fma.rn.f32 	%f915, %f981, %f909, %f914;
	mul.f32 	%f916, %f980, %f1003;
	fma.rn.f32 	%f917, %f981, %f910, %f916;
	mul.f32 	%f918, %f980, %f1002;
	fma.rn.f32 	%f919, %f981, %f911, %f918;
	st.global.v4.f32 	[%rd64], {%f913, %f915, %f917, %f919};
	add.s32 	%r100, %r98, %r106;
	cvt.s64.s32 	%rd65, %r100;
	add.s64 	%rd66, %rd65, %rd23;
	shl.b64 	%rd67, %rd66, 2;
	add.s64 	%rd68, %rd24, %rd67;
	ld.global.v4.f32 	{%f920, %f921, %f922, %f923}, [%rd68];
	mul.f32 	%f924, %f980, %f1001;
	fma.rn.f32 	%f925, %f981, %f920, %f924;
	mul.f32 	%f926, %f980, %f1000;
	fma.rn.f32 	%f927, %f981, %f921, %f926;
	mul.f32 	%f928, %f980, %f999;
	fma.rn.f32 	%f929, %f981, %f922, %f928;
	mul.f32 	%f930, %f980, %f998;
	fma.rn.f32 	%f931, %f981, %f923, %f930;
	st.global.v4.f32 	[%rd68], {%f925, %f927, %f929, %f931};
	add.s32 	%r101, %r99, %r106;
	cvt.s64.s32 	%rd69, %r101;
	add.s64 	%rd70, %rd69, %rd23;
	shl.b64 	%rd71, %rd70, 2;
	add.s64 	%rd72, %rd24, %rd71;
	ld.global.v4.f32 	{%f932, %f933, %f934, %f935}, [%rd72];
	mul.f32 	%f936, %f980, %f997;
	fma.rn.f32 	%f937, %f981, %f932, %f936;
	mul.f32 	%f938, %f980, %f996;
	fma.rn.f32 	%f939, %f981, %f933, %f938;
	mul.f32 	%f940, %f980, %f995;
	fma.rn.f32 	%f941, %f981, %f934, %f940;
	mul.f32 	%f942, %f980, %f994;
	fma.rn.f32 	%f943, %f981, %f935, %f942;
	st.global.v4.f32 	[%rd72], {%f937, %f939, %f941, %f943};
	add.s32 	%r102, %r100, %r106;
	cvt.s64.s32 	%rd73, %r102;
	add.s64 	%rd74, %rd73, %rd23;
	shl.b64 	%rd75, %rd74, 2;
	add.s64 	%rd76, %rd24, %rd75;
	ld.global.v4.f32 	{%f944, %f945, %f946, %f947}, [%rd76];
	mul.f32 	%f948, %f980, %f993;
	fma.rn.f32 	%f949, %f981, %f944, %f948;
	mul.f32 	%f950, %f980, %f992;
	fma.rn.f32 	%f951, %f981, %f945, %f950;
	mul.f32 	%f952, %f980, %f991;
	fma.rn.f32 	%f953, %f981, %f946, %f952;
	mul.f32 	%f954, %f980, %f990;
	fma.rn.f32 	%f955, %f981, %f947, %f954;
	st.global.v4.f32 	[%rd76], {%f949, %f951, %f953, %f955};
	add.s32 	%r103, %r101, %r106;
	cvt.s64.s32 	%rd77, %r103;
	add.s64 	%rd78, %rd77, %rd23;
	shl.b64 	%rd79, %rd78, 2;
	add.s64 	%rd80, %rd24, %rd79;
	ld.global.v4.f32 	{%f956, %f957, %f958, %f959}, [%rd80];
	mul.f32 	%f960, %f980, %f989;
	fma.rn.f32 	%f961, %f981, %f956, %f960;
	mul.f32 	%f962, %f980, %f988;
	fma.rn.f32 	%f963, %f981, %f957, %f962;
	mul.f32 	%f964, %f980, %f987;
	fma.rn.f32 	%f965, %f981, %f958, %f964;
	mul.f32 	%f966, %f980, %f986;
	fma.rn.f32 	%f967, %f981, %f959, %f966;
	st.global.v4.f32 	[%rd80], {%f961, %f963, %f965, %f967};
	add.s32 	%r104, %r102, %r106;
	cvt.s64.s32 	%rd81, %r104;
	add.s64 	%rd82, %rd81, %rd23;
	shl.b64 	%rd83, %rd82, 2;
	add.s64 	%rd84, %rd24, %rd83;
	ld.global.v4.f32 	{%f968, %f969, %f970, %f971}, [%rd84];
	mul.f32 	%f972, %f980, %f985;
	fma.rn.f32 	%f973, %f981, %f968, %f972;
	mul.f32 	%f974, %f980, %f984;
	fma.rn.f32 	%f975, %f981, %f969, %f974;
	mul.f32 	%f976, %f980, %f983;
	fma.rn.f32 	%f977, %f981, %f970, %f976;
	mul.f32 	%f978, %f980, %f982;
	fma.rn.f32 	%f979, %f981, %f971, %f978;
	st.global.v4.f32 	[%rd84], {%f973, %f975, %f977, %f979};
	ret;

}


// ===== COMPILED SASS (sm_100) =====

	.target	sm_100

	.elftype	@"ET_EXEC"


//--------------------- .note.nv.tkinfo           --------------------------
	.section	.note.nv.tkinfo,"",@"SHT_NOTE"
	.sectionflags	@"SHF_NOTE_NV_TKINFO"
	.tkinfo
        /*0018*/ 	.word	0x00000002
        /*0030*/ 	.string	""
        /*0030*/ 	.string	"ptxas"
        /*0030*/ 	.string	"Cuda compilation tools, release 13.0, V13.0.88"
        /*0030*/ 	.string	"Build cuda_13.0.r13.0/compiler.36424714_0"
        /*0030*/ 	.string	"-arch sm_100 -m 64 "



//--------------------- .note.nv.cuinfo           --------------------------
	.section	.note.nv.cuinfo,"",@"SHT_NOTE"
	.sectionflags	@"SHF_NOTE_NV_CUINFO"
        /*0018*/ 	.short	0x0002
        /*001a*/ 	.short	0x0064
        /*001c*/ 	.short	0x0082
	.zero		2


//--------------------- .nv.info                  --------------------------
	.section	.nv.info,"",@"SHT_CUDA_INFO"
	.align	4


	//----- nvinfo : EIATTR_REGCOUNT
	.align		4
        /*0000*/ 	.byte	0x04, 0x2f
        /*0002*/ 	.short	(.L_1 - .L_0)
	.align		4
.L_0:
        /*0004*/ 	.word	index@(_Z10mysgemm_v7ILi128ELi128ELi8ELi8ELi8EEviiifPfS0_fS0_)
        /*0008*/ 	.word	0x0000007f


	//----- nvinfo : EIATTR_FRAME_SIZE
	.align		4
.L_1:
        /*000c*/ 	.byte	0x04, 0x11
        /*000e*/ 	.short	(.L_3 - .L_2)
	.align		4
.L_2:
        /*0010*/ 	.word	index@(_Z10mysgemm_v7ILi128ELi128ELi8ELi8ELi8EEviiifPfS0_fS0_)
        /*0014*/ 	.word	0x00000000


	//----- nvinfo : EIATTR_MIN_STACK_SIZE
	.align		4
.L_3:
        /*0018*/ 	.byte	0x04, 0x12
        /*001a*/ 	.short	(.L_5 - .L_4)
	.align		4
.L_4:
        /*001c*/ 	.word	index@(_Z10mysgemm_v7ILi128ELi128ELi8ELi8ELi8EEviiifPfS0_fS0_)
        /*0020*/ 	.word	0x00000000
.L_5:


//--------------------- .nv.compat                --------------------------
	.section	.nv.compat,"",@"SHT_CUDA_COMPAT_INFO"
	.align	4
        /*0000*/ 	.byte	0x02, 0x09, 0x00, 0x00, 0x02, 0x02, 0x01, 0x00, 0x02, 0x05, 0x05, 0x00, 0x03, 0x07, 0x01, 0x01
        /*0010*/ 	.byte	0x02, 0x03, 0x00, 0x00, 0x02, 0x06, 0x01, 0x00, 0x04, 0x0b, 0x08, 0x00, 0x09, 0x00, 0x00, 0x00
        /*0020*/ 	.byte	0x00, 0x00, 0x00, 0x00


//--------------------- .nv.info._Z10mysgemm_v7ILi128ELi128ELi8ELi8ELi8EEviiifPfS0_fS0_ --------------------------
	.section	.nv.info._Z10mysgemm_v7ILi128ELi128ELi8ELi8ELi8EEviiifPfS0_fS0_,"",@"SHT_CUDA_INFO"
	.sectionflags	@""
	.align	4


	//----- nvinfo : EIATTR_CUDA_API_VERSION
	.align		4
        /*0000*/ 	.byte	0x04, 0x37
        /*0002*/ 	.short	(.L_7 - .L_6)
.L_6:
        /*0004*/ 	.word	0x00000082


	//----- nvinfo : EIATTR_KPARAM_INFO
	.align		4
.L_7:
        /*0008*/ 	.byte	0x04, 0x17
        /*000a*/ 	.short	(.L_9 - .L_8)
.L_8:
        /*000c*/ 	.word	0x00000000
        /*0010*/ 	.short	0x0007
        /*0012*/ 	.short	0x0028
        /*0014*/ 	.byte	0x00, 0xf5, 0x21, 0x00


	//----- nvinfo : EIATTR_KPARAM_INFO
	.align		4
.L_9:
        /*0018*/ 	.byte	0x04, 0x17
        /*001a*/ 	.short	(.L_11 - .L_10)
.L_10:
        /*001c*/ 	.word	0x00000000
        /*0020*/ 	.short	0x0006
        /*0022*/ 	.short	0x0020
        /*0024*/ 	.byte	0x00, 0xf0, 0x11, 0x00


	//----- nvinfo : EIATTR_KPARAM_INFO
	.align		4
.L_11:
        /*0028*/ 	.byte	0x04, 0x17
        /*002a*/ 	.short	(.L_13 - .L_12)
.L_12:
        /*002c*/ 	.word	0x00000000
        /*0030*/ 	.short	0x0005
        /*0032*/ 	.short	0x0018
        /*0034*/ 	.byte	0x00, 0xf5, 0x21, 0x00


	//----- nvinfo : EIATTR_KPARAM_INFO
	.align		4
.L_13:
        /*0038*/ 	.byte	0x04, 0x17
        /*003a*/ 	.short	(.L_15 - .L_14)
.L_14:
        /*003c*/ 	.word	0x00000000
        /*0040*/ 	.short	0x0004
        /*0042*/ 	.short	0x0010
        /*0044*/ 	.byte	0x00, 0xf5, 0x21, 0x00


	//----- nvinfo : EIATTR_KPARAM_INFO
	.align		4
.L_15:
        /*0048*/ 	.byte	0x04, 0x17
        /*004a*/ 	.short	(.L_17 - .L_16)
.L_16:
        /*004c*/ 	.word	0x00000000
        /*0050*/ 	.short	0x0003
        /*0052*/ 	.short	0x000c
        /*0054*/ 	.byte	0x00, 0xf0, 0x11, 0x00


	//----- nvinfo : EIATTR_KPARAM_INFO
	.align		4
.L_17:
        /*0058*/ 	.byte	0x04, 0x17
        /*005a*/ 	.short	(.L_19 - .L_18)
.L_18:
        /*005c*/ 	.word	0x00000000
        /*0060*/ 	.short	0x0002
        /*0062*/ 	.short	0x0008
        /*0064*/ 	.byte	0x00, 0xf0, 0x11, 0x00


	//----- nvinfo : EIATTR_KPARAM_INFO
	.align		4
.L_19:
        /*0068*/ 	.byte	0x04, 0x17
        /*006a*/ 	.short	(.L_21 - .L_20)
.L_20:
        /*006c*/ 	.word	0x00000000
        /*0070*/ 	.short	0x0001
        /*0072*/ 	.short	0x0004
        /*0074*/ 	.byte	0x00, 0xf0, 0x11, 0x00


	//----- nvinfo : EIATTR_KPARAM_INFO
	.align		4
.L_21:
        /*0078*/ 	.byte	0x04, 0x17
        /*007a*/ 	.short	(.L_23 - .L_22)
.L_22:
        /*007c*/ 	.word	0x00000000
        /*0080*/ 	.short	0x0000
        /*0082*/ 	.short	0x0000
        /*0084*/ 	.byte	0x00, 0xf0, 0x11, 0x00


	//----- nvinfo : EIATTR_SPARSE_MMA_MASK
	.align		4
.L_23:
        /*0088*/ 	.byte	0x03, 0x50
        /*008a*/ 	.short	0x0000


	//----- nvinfo : EIATTR_MAXREG_COUNT
	.align		4
        /*008c*/ 	.byte	0x03, 0x1b
        /*008e*/ 	.short	0x00ff


	//----- nvinfo : EIATTR_NUM_BARRIERS
	.align		4
        /*0090*/ 	.byte	0x02, 0x4c
        /*0092*/ 	.byte	0x01
	.zero		1


	//----- nvinfo : EIATTR_MERCURY_ISA_VERSION
	.align		4
        /*0094*/ 	.byte	0x03, 0x5f
        /*0096*/ 	.short	0x0101


	//----- nvinfo : EIATTR_VRC_CTA_INIT_COUNT
	.align		4
        /*0098*/ 	.byte	0x02, 0x4a
	.zero		1
	.zero		1


	//----- nvinfo : EIATTR_EXIT_INSTR_OFFSETS
	.align		4
        /*009c*/ 	.byte	0x04, 0x1c
        /*009e*/ 	.short	(.L_25 - .L_24)


	//   ....[0]....
.L_24:
        /*00a0*/ 	.word	0x00003a70


	//----- nvinfo : EIATTR_MAX_THREADS
	.align		4
.L_25:
        /*00a4*/ 	.byte	0x04, 0x05
        /*00a6*/ 	.short	(.L_27 - .L_26)
.L_26:
        /*00a8*/ 	.word	0x00000100
        /*00ac*/ 	.word	0x00000001
        /*00b0*/ 	.word	0x00000001


	//----- nvinfo : EIATTR_CBANK_PARAM_SIZE
	.align		4
.L_27:
        /*00b4*/ 	.byte	0x03, 0x19
        /*00b6*/ 	.short	0x0030


	//----- nvinfo : EIATTR_PARAM_CBANK
	.align		4
        /*00b8*/ 	.byte	0x04, 0x0a
        /*00ba*/ 	.short	(.L_29 - .L_28)
	.align		4
.L_28:
        /*00bc*/ 	.word	index@(.nv.constant0._Z10mysgemm_v7ILi128ELi128ELi8ELi8ELi8EEviiifPfS0_fS0_)
        /*00c0*/ 	.short	0x0380
        /*00c2*/ 	.short	0x0030


	//----- nvinfo : EIATTR_SW_WAR
	.align		4
.L_29:
        /*00c4*/ 	.byte	0x04, 0x36
        /*00c6*/ 	.short	(.L_31 - .L_30)
.L_30:
        /*00c8*/ 	.word	0x00000008
.L_31:


//--------------------- .nv.callgraph             --------------------------
	.section	.nv.callgraph,"",@"SHT_CUDA_CALLGRAPH"
	.align	4
	.sectionentsize	8
	.align		4
        /*0000*/ 	.word	0x00000000
	.align		4
        /*0004*/ 	.word	0xffffffff
	.align		4
        /*0008*/ 	.word	0x00000000
	.align		4
        /*000c*/ 	.word	0xfffffffe
	.align		4
        /*0010*/ 	.word	0x00000000
	.align		4
        /*0014*/ 	.word	0xfffffffd
	.align		4
        /*0018*/ 	.word	0x00000000
	.align		4
        /*001c*/ 	.word	0xfffffffc


//--------------------- .text._Z10mysgemm_v7ILi128ELi128ELi8ELi8ELi8EEviiifPfS0_fS0_ --------------------------
	.section	.text._Z10mysgemm_v7ILi128ELi128ELi8ELi8ELi8EEviiifPfS0_fS0_,"ax",@progbits
	.align	128
        .global         _Z10mysgemm_v7ILi128ELi128ELi8ELi8ELi8EEviiifPfS0_fS0_
        .type           _Z10mysgemm_v7ILi128ELi128ELi8ELi8ELi8EEviiifPfS0_fS0_,@function
        .size           _Z10mysgemm_v7ILi128ELi128ELi8ELi8ELi8EEviiifPfS0_fS0_,(.L_x_3 - _Z10mysgemm_v7ILi128ELi128ELi8ELi8ELi8EEviiifPfS0_fS0_)
        .other          _Z10mysgemm_v7ILi128ELi128ELi8ELi8ELi8EEviiifPfS0_fS0_,@"STO_CUDA_ENTRY STV_DEFAULT"
_Z10mysgemm_v7ILi128ELi128ELi8ELi8ELi8EEviiifPfS0_fS0_:
.text._Z10mysgemm_v7ILi128ELi128ELi8ELi8ELi8EEviiifPfS0_fS0_:
[----:B------:R-:W-:Y:S01]  /*0000*/  LDC R1, c[0x0][0x37c] ;  /* 0x0000df00ff017b82 */ /* 0x000fe20000000800 */
[----:B------:R-:W0:Y:S07]  /*0010*/  S2R R33, SR_TID.X ;  /* 0x0000000000217919 */ /* 0x000e2e0000002100 */
[----:B------:R-:W1:Y:S01]  /*0020*/  S2UR UR4, SR_CTAID.Y ;  /* 0x00000000000479c3 */ /* 0x000e620000002600 */
[----:B------:R-:W2:Y:S01]  /*0030*/  LDCU.64 UR6, c[0x0][0x390] ;  /* 0x00007200ff0677ac */ /* 0x000ea20008000a00 */
[----:B------:R-:W3:Y:S01]  /*0040*/  S2R R7, SR_CTAID.X ;  /* 0x0000000000077919 */ /* 0x000ee20000002500 */
[----:B------:R-:W4:Y:S05]  /*0050*/  LDCU UR8, c[0x0][0x384] ;  /* 0x00007080ff0877ac */ /* 0x000f2a0008000800 */
[----:B------:R-:W1:Y:S01]  /*0060*/  LDC R8, c[0x0][0x388] ;  /* 0x0000e200ff087b82 */ /* 0x000e620000000800 */
[----:B------:R-:W5:Y:S07]  /*0070*/  LDCU.64 UR10, c[0x0][0x358] ;  /* 0x00006b00ff0a77ac */ /* 0x000f6e0008000a00 */
[----:B------:R-:W2:Y:S01]  /*0080*/  LDC.64 R2, c[0x0][0x398] ;  /* 0x0000e600ff027b82 */ /* 0x000ea20000000a00 */
[----:B0-----:R-:W-:Y:S01]  /*0090*/  SHF.L.U32 R4, R33, 0x2, RZ ;  /* 0x0000000221047819 */ /* 0x001fe200000006ff */
[----:B-1----:R-:W-:Y:S01]  /*00a0*/  IMAD R6, R8, UR4, RZ ;  /* 0x0000000408067c24 */ /* 0x002fe2000f8e02ff */
[----:B------:R-:W-:-:S02]  /*00b0*/  SHF.R.U32.HI R0, RZ, 0x1, R33 ;  /* 0x00000001ff007819 */ /* 0x000fc40000011621 */
[----:B------:R-:W-:Y:S02]  /*00c0*/  LOP3.LUT R5, R4, 0x4, RZ, 0xc0, !PT ;  /* 0x0000000404057812 */ /* 0x000fe400078ec0ff */
[----:B------:R-:W-:Y:S02]  /*00d0*/  SHF.L.U32 R6, R6, 0x7, RZ ;  /* 0x0000000706067819 */ /* 0x000fe400000006ff */
[----:B---3--:R-:W-:Y:S01]  /*00e0*/  SHF.L.U32 R7, R7, 0x7, RZ ;  /* 0x0000000707077819 */ /* 0x008fe200000006ff */
[----:B------:R-:W-:Y:S01]  /*00f0*/  IMAD R5, R0, R8, R5 ;  /* 0x0000000800057224 */ /* 0x000fe200078e0205 */
[----:B------:R-:W-:-:S03]  /*0100*/  LOP3.LUT R4, R4, 0x7c, RZ, 0xc0, !PT ;  /* 0x0000007c04047812 */ /* 0x000fc600078ec0ff */
[----:B--2---:R-:W-:Y:S01]  /*0110*/  IMAD.WIDE.U32 R2, R7, 0x4, R2 ;  /* 0x0000000407027825 */ /* 0x004fe200078e0002 */
[----:B------:R-:W-:Y:S02]  /*0120*/  SHF.R.S32.HI R9, RZ, 0x1f, R5 ;  /* 0x0000001fff097819 */ /* 0x000fe40000011405 */
[C---:B------:R-:W-:Y:S02]  /*0130*/  IADD3 R8, P0, PT, R6.reuse, R5, RZ ;  /* 0x0000000506087210 */ /* 0x040fe40007f1e0ff */
[----:B------:R-:W-:Y:S02]  /*0140*/  SHF.R.U32.HI R5, RZ, 0x5, R33 ;  /* 0x00000005ff057819 */ /* 0x000fe40000011621 */
[----:B------:R-:W-:Y:S02]  /*0150*/  LEA.HI.X.SX32 R9, R6, R9, 0x1, P0 ;  /* 0x0000000906097211 */ /* 0x000fe400000f0eff */
[----:B------:R-:W-:Y:S01]  /*0160*/  LEA R52, P0, R8, UR6, 0x2 ;  /* 0x0000000608347c11 */ /* 0x000fe2000f8010ff */
[----:B----4-:R-:W-:-:S03]  /*0170*/  IMAD R7, R5, UR8, R4 ;  /* 0x0000000805077c24 */ /* 0x010fc6000f8e0204 */
[----:B------:R-:W-:Y:S01]  /*0180*/  LEA.HI.X R53, R8, UR7, R9, 0x2, P0 ;  /* 0x0000000708357c11 */ /* 0x000fe200080f1409 */
[----:B------:R-:W-:-:S04]  /*0190*/  IMAD.WIDE R2, R7, 0x4, R2 ;  /* 0x0000000407027825 */ /* 0x000fc800078e0202 */
[----:B-----5:R-:W2:Y:S04]  /*01a0*/  LDG.E.128 R28, desc[UR10][R52.64] ;  /* 0x0000000a341c7981 */ /* 0x020ea8000c1e1d00 */
[----:B------:R0:W3:Y:S01]  /*01b0*/  LDG.E.128 R8, desc[UR10][R2.64] ;  /* 0x0000000a02087981 */ /* 0x0000e2000c1e1d00 */
[----:B------:R-:W1:Y:S01]  /*01c0*/  S2UR UR5, SR_CgaCtaId ;  /* 0x00000000000579c3 */ /* 0x000e620000008800 */
[----:B------:R-:W-:Y:S01]  /*01d0*/  UMOV UR4, 0x400 ;  /* 0x0000040000047882 */ /* 0x000fe20000000000 */
[C---:B------:R-:W-:Y:S01]  /*01e0*/  SHF.L.U32 R6, R33.reuse, 0x4, RZ ;  /* 0x0000000421067819 */ /* 0x040fe200000006ff */
[----:B------:R-:W-:Y:S01]  /*01f0*/  HFMA2 R118, -RZ, RZ, 0, 0 ;  /* 0x00000000ff767431 */ /* 0x000fe200000001ff */
[----:B------:R-:W-:Y:S01]  /*0200*/  SHF.L.U32 R7, R33, 0xb, RZ ;  /* 0x0000000b21077819 */ /* 0x000fe200000006ff */
[----:B------:R-:W-:Y:S01]  /*0210*/  HFMA2 R120, -RZ, RZ, 0, 0 ;  /* 0x00000000ff787431 */ /* 0x000fe200000001ff */
[----:B------:R-:W-:Y:S01]  /*0220*/  SHF.L.U32 R0, R0, 0x2, RZ ;  /* 0x0000000200007819 */ /* 0x000fe200000006ff */
[----:B------:R-:W-:Y:S01]  /*0230*/  HFMA2 R122, -RZ, RZ, 0, 0 ;  /* 0x00000000ff7a7431 */ /* 0x000fe200000001ff */
[----:B------:R-:W-:-:S02]  /*0240*/  LOP3.LUT R6, R6, 0x1f0, RZ, 0xc0, !PT ;  /* 0x000001f006067812 */ /* 0x000fc400078ec0ff */
[----:B------:R-:W-:Y:S02]  /*0250*/  CS2R R68, SRZ ;  /* 0x0000000000447805 */ /* 0x000fe4000001ff00 */
[----:B------:R-:W-:Y:S01]  /*0260*/  LOP3.LUT R7, R0, 0x800, R7, 0xf8, !PT ;  /* 0x0000080000077812 */ /* 0x000fe200078ef807 */
[----:B------:R-:W-:Y:S01]  /*0270*/  HFMA2 R0, -RZ, RZ, 0, 0 ;  /* 0x00000000ff007431 */ /* 0x000fe200000001ff */
[----:B------:R-:W-:Y:S02]  /*0280*/  LEA R6, R5, R6, 0x9 ;  /* 0x0000000605067211 */ /* 0x000fe400078e48ff */
[----:B------:R-:W-:Y:S02]  /*0290*/  CS2R R64, SRZ ;  /* 0x0000000000407805 */ /* 0x000fe4000001ff00 */
[----:B------:R-:W-:Y:S02]  /*02a0*/  SHF.L.U32 R32, R33, 0x1, RZ ;  /* 0x0000000121207819 */ /* 0x000fe400000006ff */
[----:B------:R-:W-:-:S02]  /*02b0*/  CS2R R66, SRZ ;  /* 0x0000000000427805 */ /* 0x000fc4000001ff00 */
[----:B------:R-:W-:Y:S02]  /*02c0*/  SHF.L.U32 R33, R33, 0x5, RZ ;  /* 0x0000000521217819 */ /* 0x000fe400000006ff */
[----:B0-----:R-:W-:Y:S02]  /*02d0*/  CS2R R2, SRZ ;  /* 0x0000000000027805 */ /* 0x001fe4000001ff00 */
[----:B------:R-:W-:Y:S02]  /*02e0*/  LOP3.LUT R91, R5, 0x8, RZ, 0xfc, !PT ;  /* 0x00000008055b7812 */ /* 0x000fe400078efcff */
[----:B------:R-:W-:Y:S02]  /*02f0*/  CS2R R26, SRZ ;  /* 0x00000000001a7805 */ /* 0x000fe4000001ff00 */
[----:B------:R-:W-:Y:S02]  /*0300*/  LOP3.LUT R48, R32, 0x1e0, RZ, 0xc0, !PT ;  /* 0x000001e020307812 */ /* 0x000fe400078ec0ff */
[----:B------:R-:W-:-:S02]  /*0310*/  CS2R R22, SRZ ;  /* 0x0000000000167805 */ /* 0x000fc4000001ff00 */
[----:B------:R-:W-:Y:S01]  /*0320*/  LOP3.LUT R49, R33, 0x1e0, RZ, 0xc0, !PT ;  /* 0x000001e021317812 */ /* 0x000fe200078ec0ff */
[----:B------:R-:W-:Y:S01]  /*0330*/  IMAD R91, R91, UR8, R4 ;  /* 0x000000085b5b7c24 */ /* 0x000fe2000f8e0204 */
[----:B-1----:R-:W-:Y:S01]  /*0340*/  ULEA UR6, UR5, UR4, 0x18 ;  /* 0x0000000405067291 */ /* 0x002fe2000f8ec0ff */
[----:B------:R-:W-:Y:S01]  /*0350*/  IADD3 R88, P0, PT, R52, 0x20, RZ ;  /* 0x0000002034587810 */ /* 0x000fe20007f1e0ff */
[----:B------:R-:W-:Y:S01]  /*0360*/  UIADD3 UR4, UPT, UPT, UR4, 0x2000, URZ ;  /* 0x0000200004047890 */ /* 0x000fe2000fffe0ff */
[----:B------:R-:W-:Y:S02]  /*0370*/  CS2R R4, SRZ ;  /* 0x0000000000047805 */ /* 0x000fe4000001ff00 */
[----:B------:R-:W-:Y:S02]  /*0380*/  CS2R R24, SRZ ;  /* 0x0000000000187805 */ /* 0x000fe4000001ff00 */
[----:B------:R-:W-:Y:S01]  /*0390*/  CS2R R18, SRZ ;  /* 0x0000000000127805 */ /* 0x000fe2000001ff00 */
[----:B------:R-:W-:Y:S01]  /*03a0*/  ULEA UR4, UR5, UR4, 0x18 ;  /* 0x0000000405047291 */ /* 0x000fe2000f8ec0ff */
[----:B------:R-:W-:-:S02]  /*03b0*/  CS2R R12, SRZ ;  /* 0x00000000000c7805 */ /* 0x000fc4000001ff00 */
[----:B------:R-:W-:Y:S02]  /*03c0*/  CS2R R20, SRZ ;  /* 0x0000000000147805 */ /* 0x000fe4000001ff00 */
[----:B------:R-:W-:Y:S02]  /*03d0*/  CS2R R16, SRZ ;  /* 0x0000000000107805 */ /* 0x000fe4000001ff00 */
[----:B------:R-:W-:Y:S02]  /*03e0*/  CS2R R14, SRZ ;  /* 0x00000000000e7805 */ /* 0x000fe4000001ff00 */
[----:B------:R-:W-:Y:S02]  /*03f0*/  CS2R R70, SRZ ;  /* 0x0000000000467805 */ /* 0x000fe4000001ff00 */
[----:B------:R-:W-:Y:S02]  /*0400*/  CS2R R60, SRZ ;  /* 0x00000000003c7805 */ /* 0x000fe4000001ff00 */
        /* <DEDUP_REMOVED lines=9> */
[----:B------:R-:W-:Y:S02]  /*04a0*/  MOV R89, RZ ;  /* 0x000000ff00597202 */ /* 0x000fe40000000f00 */
[----:B------:R-:W-:Y:S02]  /*04b0*/  CS2R R96, SRZ ;  /* 0x0000000000607805 */ /* 0x000fe4000001ff00 */
[----:B------:R-:W-:Y:S02]  /*04c0*/  MOV R105, RZ ;  /* 0x000000ff00697202 */ /* 0x000fe40000000f00 */
[----:B------:R-:W-:-:S02]  /*04d0*/  CS2R R50, SRZ ;  /* 0x0000000000327805 */ /* 0x000fc4000001ff00 */
[----:B------:R-:W-:Y:S01]  /*04e0*/  MOV R109, RZ ;  /* 0x000000ff006d7202 */ /* 0x000fe20000000f00 */
[----:B------:R-:W-:Y:S01]  /*04f0*/  UMOV UR5, 0x1 ;  /* 0x0000000100057882 */ /* 0x000fe20000000000 */
[----:B------:R-:W-:Y:S02]  /*0500*/  MOV R99, RZ ;  /* 0x000000ff00637202 */ /* 0x000fe40000000f00 */
[----:B------:R-:W-:Y:S01]  /*0510*/  IADD3.X R93, PT, PT, RZ, R53, RZ, P0, !PT ;  /* 0x00000035ff5d7210 */ /* 0x000fe200007fe4ff */
[----:B--2---:R-:W-:Y:S04]  /*0520*/  STS [R7+UR6], R28 ;  /* 0x0000001c07007988 */ /* 0x004fe80008000806 */
[----:B------:R-:W-:Y:S04]  /*0530*/  STS [R7+UR6+0x200], R29 ;  /* 0x0002001d07007988 */ /* 0x000fe80008000806 */
[----:B------:R-:W-:Y:S04]  /*0540*/  STS [R7+UR6+0x400], R30 ;  /* 0x0004001e07007988 */ /* 0x000fe80008000806 */
[----:B------:R-:W-:Y:S04]  /*0550*/  STS [R7+UR6+0x600], R31 ;  /* 0x0006001f07007988 */ /* 0x000fe80008000806 */
[----:B---3--:R0:W-:Y:S01]  /*0560*/  STS.128 [R6+UR4], R8 ;  /* 0x0000000806007988 */ /* 0x0081e20008000c04 */
[----:B------:R-:W-:Y:S01]  /*0570*/  BAR.SYNC.DEFER_BLOCKING 0x0 ;  /* 0x0000000000007b1d */ /* 0x000fe20000010000 */
[----:B0-----:R-:W-:-:S02]  /*0580*/  CS2R R8, SRZ ;  /* 0x0000000000087805 */ /* 0x001fc4000001ff00 */
[----:B------:R-:W-:Y:S02]  /*0590*/  CS2R R6, SRZ ;  /* 0x0000000000067805 */ /* 0x000fe4000001ff00 */
[----:B------:R-:W-:Y:S01]  /*05a0*/  CS2R R10, SRZ ;  /* 0x00000000000a7805 */ /* 0x000fe2000001ff00 */
[----:B------:R-:W0:Y:S04]  /*05b0*/  LDS.128 R32, [R48+UR6] ;  /* 0x0000000630207984 */ /* 0x000e280008000c00 */
[----:B------:R-:W1:Y:S04]  /*05c0*/  LDS.128 R36, [R48+UR6+0x10] ;  /* 0x0000100630247984 */ /* 0x000e680008000c00 */
[----:B------:R-:W2:Y:S04]  /*05d0*/  LDS.128 R40, [R49+UR4] ;  /* 0x0000000431287984 */ /* 0x000ea80008000c00 */
[----:B------:R3:W4:Y:S01]  /*05e0*/  LDS.128 R44, [R49+UR4+0x10] ;  /* 0x00001004312c7984 */ /* 0x0007220008000c00 */
[----:B------:R-:W-:Y:S01]  /*05f0*/  UMOV UR4, URZ ;  /* 0x000000ff00047c82 */ /* 0x000fe20008000000 */
[----:B---3--:R-:W-:-:S07]  /*0600*/  CS2R R48, SRZ ;  /* 0x0000000000307805 */ /* 0x008fce000001ff00 */
.L_x_1:
[----:B---3--:R-:W3:Y:S01]  /*0610*/  S2R R90, SR_TID.X ;  /* 0x00000000005a7919 */ /* 0x008ee20000002100 */
[----:B-1----:R-:W1:Y:S01]  /*0620*/  S2UR UR8, SR_CgaCtaId ;  /* 0x00000000000879c3 */ /* 0x002e620000008800 */
[----:B------:R-:W-:Y:S01]  /*0630*/  USHF.L.U32 UR6, UR5, 0xc, URZ ;  /* 0x0000000c05067899 */ /* 0x000fe200080006ff */
[-C--:B0-2---:R-:W-:Y:S01]  /*0640*/  FFMA R108, R41, R33.reuse, R84 ;  /* 0x00000021296c7223 */ /* 0x085fe20000000054 */
[----:B------:R-:W-:Y:S01]  /*0650*/  UMOV UR7, 0x400 ;  /* 0x0000040000077882 */ /* 0x000fe20000000000 */
[----:B----4-:R-:W-:Y:S01]  /*0660*/  FFMA R84, R45, R34, R72 ;  /* 0x000000222d547223 */ /* 0x010fe20000000048 */
[----:B------:R-:W-:Y:S01]  /*0670*/  ULOP3.LUT UR6, UR6, 0x1000, URZ, 0x3c, !UPT ;  /* 0x0000100006067892 */ /* 0x000fe2000f8e3cff */
[-C--:B------:R-:W-:Y:S01]  /*0680*/  FFMA R112, R44, R33.reuse, R83 ;  /* 0x000000212c707223 */ /* 0x080fe20000000053 */
[----:B------:R-:W-:Y:S01]  /*0690*/  UIADD3 UR9, UPT, UPT, UR7, 0x2000, URZ ;  /* 0x0000200007097890 */ /* 0x000fe2000fffe0ff */
[-C--:B------:R-:W-:Y:S01]  /*06a0*/  FFMA R111, R40, R32.reuse, R97 ;  /* 0x00000020286f7223 */ /* 0x080fe20000000061 */
[CC--:B------:R-:W-:Y:S01]  /*06b0*/  FFMA R119, R41.reuse, R32.reuse, R96 ;  /* 0x0000002029777223 */ /* 0x0c0fe20000000060 */
[----:B------:R-:W-:Y:S01]  /*06c0*/  FFMA R107, R42, R32, R99 ;  /* 0x000000202a6b7223 */ /* 0x000fe20000000063 */
[----:B------:R-:W-:Y:S01]  /*06d0*/  MOV R72, UR6 ;  /* 0x0000000600487c02 */ /* 0x000fe20008000f00 */
[----:B------:R-:W-:Y:S01]  /*06e0*/  FFMA R83, R41, R34, R76 ;  /* 0x0000002229537223 */ /* 0x000fe2000000004c */
[-C--:B------:R-:W-:Y:S01]  /*06f0*/  FFMA R103, R43, R32.reuse, R122 ;  /* 0x000000202b677223 */ /* 0x080fe2000000007a */
[-C--:B------:R-:W-:Y:S01]  /*0700*/  FFMA R99, R44, R32.reuse, R109 ;  /* 0x000000202c637223 */ /* 0x080fe2000000006d */
[-C--:B------:R-:W-:Y:S01]  /*0710*/  FFMA R96, R45, R32.reuse, R120 ;  /* 0x000000202d607223 */ /* 0x080fe20000000078 */
[-C--:B------:R-:W-:Y:S01]  /*0720*/  FFMA R97, R46, R32.reuse, R105 ;  /* 0x000000202e617223 */ /* 0x080fe20000000069 */
[----:B------:R-:W-:Y:S01]  /*0730*/  FFMA R32, R47, R32, R118 ;  /* 0x000000202f207223 */ /* 0x000fe20000000076 */
[-C--:B------:R-:W-:Y:S01]  /*0740*/  FFMA R120, R40, R33.reuse, R87 ;  /* 0x0000002128787223 */ /* 0x080fe20000000057 */
[-C--:B------:R-:W-:Y:S01]  /*0750*/  FFMA R118, R42, R33.reuse, R89 ;  /* 0x000000212a767223 */ /* 0x080fe20000000059 */
[-C--:B------:R-:W-:Y:S01]  /*0760*/  FFMA R86, R43, R33.reuse, R86 ;  /* 0x000000212b567223 */ /* 0x080fe20000000056 */
[-C--:B------:R-:W-:Y:S01]  /*0770*/  FFMA R114, R45, R33.reuse, R80 ;  /* 0x000000212d727223 */ /* 0x080fe20000000050 */
[-C--:B------:R-:W-:Y:S01]  /*0780*/  FFMA R85, R46, R33.reuse, R85 ;  /* 0x000000212e557223 */ /* 0x080fe20000000055 */
[----:B------:R-:W-:Y:S01]  /*0790*/  FFMA R116, R47, R33, R82 ;  /* 0x000000212f747223 */ /* 0x000fe20000000052 */
[----:B-1----:R-:W-:Y:S01]  /*07a0*/  ULEA UR7, UR8, UR7, 0x18 ;  /* 0x0000000708077291 */ /* 0x002fe2000f8ec0ff */
[-C--:B------:R-:W-:Y:S01]  /*07b0*/  FFMA R33, R44, R34.reuse, R75 ;  /* 0x000000222c217223 */ /* 0x080fe2000000004b */
[----:B------:R-:W-:Y:S01]  /*07c0*/  ULEA UR9, UR8, UR9, 0x18 ;  /* 0x0000000908097291 */ /* 0x000fe2000f8ec0ff */
[-C--:B------:R-:W-:Y:S01]  /*07d0*/  FFMA R79, R40, R34.reuse, R79 ;  /* 0x00000022284f7223 */ /* 0x080fe2000000004f */
[-C--:B------:R-:W-:Y:S01]  /*07e0*/  FFMA R81, R42, R34.reuse, R81 ;  /* 0x000000222a517223 */ /* 0x080fe20000000051 */
[-C--:B------:R-:W-:Y:S01]  /*07f0*/  FFMA R105, R43, R34.reuse, R78 ;  /* 0x000000222b697223 */ /* 0x080fe2000000004e */
[-C--:B------:R-:W-:Y:S01]  /*0800*/  FFMA R75, R46, R34.reuse, R77 ;  /* 0x000000222e4b7223 */ /* 0x080fe2000000004d */
[C---:B---3--:R-:W-:Y:S01]  /*0810*/  SHF.L.U32 R92, R90.reuse, 0x1, RZ ;  /* 0x000000015a5c7819 */ /* 0x048fe200000006ff */
[----:B------:R-:W-:Y:S01]  /*0820*/  FFMA R34, R47, R34, R74 ;  /* 0x000000222f227223 */ /* 0x000fe2000000004a */
[----:B------:R-:W-:Y:S01]  /*0830*/  SHF.L.U32 R95, R90, 0x5, RZ ;  /* 0x000000055a5f7819 */ /* 0x000fe200000006ff */
[-C--:B------:R-:W-:Y:S01]  /*0840*/  FFMA R82, R41, R35.reuse, R70 ;  /* 0x0000002329527223 */ /* 0x080fe20000000046 */
[----:B------:R-:W-:Y:S01]  /*0850*/  LOP3.LUT R94, R92, 0x1e0, RZ, 0xc0, !PT ;  /* 0x000001e05c5e7812 */ /* 0x000fe200078ec0ff */
[-C--:B------:R-:W-:Y:S01]  /*0860*/  FFMA R122, R40, R35.reuse, R63 ;  /* 0x00000023287a7223 */ /* 0x080fe2000000003f */
[----:B------:R-:W-:Y:S01]  /*0870*/  LOP3.LUT R95, R95, 0x1e0, RZ, 0xc0, !PT ;  /* 0x000001e05f5f7812 */ /* 0x000fe200078ec0ff */
[-C--:B------:R-:W-:Y:S01]  /*0880*/  FFMA R74, R43, R35.reuse, R62 ;  /* 0x000000232b4a7223 */ /* 0x080fe2000000003e */
[--C-:B------:R-:W-:Y:S01]  /*0890*/  IADD3 R76, PT, PT, R94, UR7, R72.reuse ;  /* 0x000000075e4c7c10 */ /* 0x100fe2000fffe048 */
[-C--:B------:R-:W-:Y:S01]  /*08a0*/  FFMA R98, R44, R35.reuse, R61 ;  /* 0x000000232c627223 */ /* 0x080fe2000000003d */
[----:B------:R-:W-:Y:S01]  /*08b0*/  IADD3 R72, PT, PT, R95, UR9, R72 ;  /* 0x000000095f487c10 */ /* 0x000fe2000fffe048 */
[-C--:B------:R-:W-:Y:S01]  /*08c0*/  FFMA R70, R45, R35.reuse, R60 ;  /* 0x000000232d467223 */ /* 0x080fe2000000003c */
[-C--:B------:R-:W-:Y:S01]  /*08d0*/  FFMA R80, R42, R35.reuse, R73 ;  /* 0x000000232a507223 */ /* 0x080fe20000000049 */
[----:B------:R-:W-:Y:S01]  /*08e0*/  LDS.128 R52, [R76+0x200] ;  /* 0x000200004c347984 */ /* 0x000fe20000000c00 */
[----:B------:R-:W-:Y:S01]  /*08f0*/  FFMA R73, R46, R35, R71 ;  /* 0x000000232e497223 */ /* 0x000fe20000000047 */
[-C--:B------:R-:W-:Y:S01]  /*0900*/  FFMA R77, R40, R36.reuse, R19 ;  /* 0x00000024284d7223 */ /* 0x080fe20000000013 */
[-C--:B------:R-:W-:Y:S01]  /*0910*/  FFMA R71, R43, R36.reuse, R14 ;  /* 0x000000242b477223 */ /* 0x080fe2000000000e */
[----:B------:R-:W0:Y:S01]  /*0920*/  LDS.128 R56, [R72+0x200] ;  /* 0x0002000048387984 */ /* 0x000e220000000c00 */
[-C--:B------:R-:W-:Y:S01]  /*0930*/  FFMA R115, R41, R36.reuse, R16 ;  /* 0x0000002429737223 */ /* 0x080fe20000000010 */
[-C--:B------:R-:W-:Y:S01]  /*0940*/  FFMA R19, R42, R36.reuse, R21 ;  /* 0x000000242a137223 */ /* 0x080fe20000000015 */
[-C--:B------:R-:W-:Y:S01]  /*0950*/  FFMA R15, R44, R36.reuse, R15 ;  /* 0x000000242c0f7223 */ /* 0x080fe2000000000f */
[----:B------:R-:W1:Y:S01]  /*0960*/  LDS.128 R60, [R76+0x210] ;  /* 0x000210004c3c7984 */ /* 0x000e620000000c00 */
[-C--:B------:R-:W-:Y:S01]  /*0970*/  FFMA R14, R45, R36.reuse, R12 ;  /* 0x000000242d0e7223 */ /* 0x080fe2000000000c */
[-C--:B------:R-:W-:Y:S01]  /*0980*/  FFMA R101, R46, R36.reuse, R17 ;  /* 0x000000242e657223 */ /* 0x080fe20000000011 */
[----:B------:R-:W-:Y:S01]  /*0990*/  FFMA R106, R47, R36, R20 ;  /* 0x000000242f6a7223 */ /* 0x000fe20000000014 */
[-C--:B------:R-:W-:Y:S01]  /*09a0*/  FFMA R16, R40, R37.reuse, R11 ;  /* 0x0000002528107223 */ /* 0x080fe2000000000b */
[-C--:B------:R-:W-:Y:S01]  /*09b0*/  FFMA R12, R41, R37.reuse, R10 ;  /* 0x00000025290c7223 */ /* 0x080fe2000000000a */
[----:B------:R-:W-:Y:S01]  /*09c0*/  FFMA R36, R44, R37, R23 ;  /* 0x000000252c247223 */ /* 0x000fe20000000017 */
        /* <DEDUP_REMOVED lines=9> */
[CC--:B------:R-:W-:Y:S01]  /*0a60*/  FFMA R124, R42.reuse, R39.reuse, R5 ;  /* 0x000000272a7c7223 */ /* 0x0c0fe20000000005 */
[-C--:B------:R-:W-:Y:S01]  /*0a70*/  FFMA R89, R42, R38.reuse, R9 ;  /* 0x000000262a597223 */ /* 0x080fe20000000009 */
[-C--:B------:R-:W-:Y:S01]  /*0a80*/  FFMA R37, R44, R38.reuse, R27 ;  /* 0x000000262c257223 */ /* 0x080fe2000000001b */
[-C--:B------:R-:W-:Y:S01]  /*0a90*/  FFMA R22, R45, R38.reuse, R22 ;  /* 0x000000262d167223 */ /* 0x080fe20000000016 */
[-C--:B------:R-:W-:Y:S01]  /*0aa0*/  FFMA R35, R46, R38.reuse, R65 ;  /* 0x000000262e237223 */ /* 0x080fe20000000041 */
[----:B------:R-:W-:Y:S01]  /*0ab0*/  FFMA R110, R47, R38, R26 ;  /* 0x000000262f6e7223 */ /* 0x000fe2000000001a */
[----:B------:R-:W2:Y:S01]  /*0ac0*/  LDS.128 R4, [R72+0x210] ;  /* 0x0002100048047984 */ /* 0x000ea20000000c00 */
[-C--:B------:R-:W-:Y:S01]  /*0ad0*/  FFMA R38, R41, R39.reuse, R2 ;  /* 0x0000002729267223 */ /* 0x080fe20000000002 */
[-C--:B------:R-:W-:Y:S01]  /*0ae0*/  FFMA R44, R44, R39.reuse, R67 ;  /* 0x000000272c2c7223 */ /* 0x080fe20000000043 */
[-C--:B------:R-:W-:Y:S01]  /*0af0*/  FFMA R41, R45, R39.reuse, R64 ;  /* 0x000000272d297223 */ /* 0x080fe20000000040 */
[-C--:B------:R-:W-:Y:S01]  /*0b00*/  FFMA R67, R46, R39.reuse, R69 ;  /* 0x000000272e437223 */ /* 0x080fe20000000045 */
[----:B------:R-:W-:Y:S01]  /*0b10*/  LDS.128 R24, [R76+0x400] ;  /* 0x000400004c187984 */ /* 0x000fe20000000c00 */
[-C--:B------:R-:W-:Y:S01]  /*0b20*/  FFMA R40, R40, R39.reuse, R3 ;  /* 0x0000002728287223 */ /* 0x080fe20000000003 */
[-C--:B------:R-:W-:Y:S01]  /*0b30*/  FFMA R20, R43, R39.reuse, R0 ;  /* 0x000000272b147223 */ /* 0x080fe20000000000 */
[----:B------:R-:W-:Y:S01]  /*0b40*/  FFMA R121, R47, R39, R68 ;  /* 0x000000272f797223 */ /* 0x000fe20000000044 */
[----:B------:R-:W-:Y:S01]  /*0b50*/  UIADD3 UR4, UPT, UPT, UR4, 0x8, URZ ;  /* 0x0000000804047890 */ /* 0x000fe2000fffe0ff */
[CC--:B0-----:R-:W-:Y:S01]  /*0b60*/  FFMA R45, R54.reuse, R56.reuse, R79 ;  /* 0x00000038362d7223 */ /* 0x0c1fe2000000004f */
[----:B------:R-:W-:Y:S01]  /*0b70*/  FFMA R46, R55, R56, R122 ;  /* 0x00000038372e7223 */ /* 0x000fe2000000007a */
[-C--:B------:R-:W-:Y:S01]  /*0b80*/  FFMA R3, R54, R58.reuse, R81 ;  /* 0x0000003a36037223 */ /* 0x080fe20000000051 */
[----:B------:R-:W-:Y:S01]  /*0b90*/  FFMA R21, R52, R58, R107 ;  /* 0x0000003a34157223 */ /* 0x000fe2000000006b */
[----:B-1----:R-:W-:Y:S01]  /*0ba0*/  FFMA R79, R62, R56, R11 ;  /* 0x000000383e4f7223 */ /* 0x002fe2000000000b */
[C---:B------:R-:W-:Y:S01]  /*0bb0*/  FFMA R122, R61.reuse, R58, R10 ;  /* 0x0000003a3d7a7223 */ /* 0x040fe2000000000a */
[----:B------:R-:W-:Y:S01]  /*0bc0*/  FFMA R87, R61, R56, R16 ;  /* 0x000000383d577223 */ /* 0x000fe20000000010 */
[----:B------:R-:W0:Y:S01]  /*0bd0*/  LDS.128 R8, [R72+0x400] ;  /* 0x0004000048087984 */ /* 0x000e220000000c00 */
[C---:B------:R-:W-:Y:S01]  /*0be0*/  FFMA R81, R60.reuse, R58, R19 ;  /* 0x0000003a3c517223 */ /* 0x040fe20000000013 */
[-C--:B------:R-:W-:Y:S01]  /*0bf0*/  FFMA R39, R63, R56.reuse, R40 ;  /* 0x000000383f277223 */ /* 0x080fe20000000028 */
[----:B------:R-:W-:Y:S01]  /*0c00*/  FFMA R40, R61, R57, R12 ;  /* 0x000000393d287223 */ /* 0x000fe2000000000c */
[----:B------:R-:W1:Y:S01]  /*0c10*/  LDS.128 R16, [R76+0x410] ;  /* 0x000410004c107984 */ /* 0x000e620000000c00 */
[CC--:B------:R-:W-:Y:S01]  /*0c20*/  FFMA R12, R55.reuse, R59.reuse, R74 ;  /* 0x0000003b370c7223 */ /* 0x0c0fe2000000004a */
[----:B------:R-:W-:Y:S01]  /*0c30*/  FFMA R107, R60, R59, R71 ;  /* 0x0000003b3c6b7223 */ /* 0x000fe20000000047 */
[CC--:B------:R-:W-:Y:S01]  /*0c40*/  FFMA R13, R54.reuse, R57.reuse, R83 ;  /* 0x00000039360d7223 */ /* 0x0c0fe20000000053 */
[----:B------:R-:W-:Y:S01]  /*0c50*/  FFMA R2, R55, R57, R82 ;  /* 0x0000003937027223 */ /* 0x000fe20000000052 */
[----:B------:R-:W-:Y:S01]  /*0c60*/  FFMA R105, R54, R59, R105 ;  /* 0x0000003b36697223 */ /* 0x000fe20000000069 */
[C---:B------:R-:W-:Y:S01]  /*0c70*/  FFMA R109, R53.reuse, R56, R120 ;  /* 0x00000038356d7223 */ /* 0x040fe20000000078 */
[C---:B------:R-:W-:Y:S01]  /*0c80*/  FFMA R108, R53.reuse, R57, R108 ;  /* 0x00000039356c7223 */ /* 0x040fe2000000006c */
[CC--:B------:R-:W-:Y:S01]  /*0c90*/  FFMA R118, R53.reuse, R58.reuse, R118 ;  /* 0x0000003a35767223 */ /* 0x0c0fe20000000076 */
[----:B------:R-:W-:Y:S01]  /*0ca0*/  FFMA R0, R53, R59, R86 ;  /* 0x0000003b35007223 */ /* 0x000fe20000000056 */
[-C--:B------:R-:W-:Y:S01]  /*0cb0*/  FFMA R38, R63, R57.reuse, R38 ;  /* 0x000000393f267223 */ /* 0x080fe20000000026 */
[----:B------:R-:W-:Y:S01]  /*0cc0*/  FFMA R120, R55, R58, R80 ;  /* 0x0000003a37787223 */ /* 0x000fe20000000050 */
[-C--:B------:R-:W-:Y:S01]  /*0cd0*/  FFMA R47, R60, R56.reuse, R77 ;  /* 0x000000383c2f7223 */ /* 0x080fe2000000004d */
[C---:B------:R-:W-:Y:S01]  /*0ce0*/  FFMA R111, R52.reuse, R56, R111 ;  /* 0x00000038346f7223 */ /* 0x040fe2000000006f */
[----:B------:R-:W-:Y:S01]  /*0cf0*/  FFMA R119, R52, R57, R119 ;  /* 0x0000003934777223 */ /* 0x000fe20000000077 */
[C---:B--2---:R-:W-:Y:S01]  /*0d00*/  FFMA R71, R54.reuse, R4, R33 ;  /* 0x0000000436477223 */ /* 0x044fe20000000021 */
[C---:B------:R-:W-:Y:S01]  /*0d10*/  FFMA R74, R54.reuse, R5, R84 ;  /* 0x00000005364a7223 */ /* 0x040fe20000000054 */
[-C--:B------:R-:W-:Y:S01]  /*0d20*/  FFMA R75, R54, R6.reuse, R75 ;  /* 0x00000006364b7223 */ /* 0x080fe2000000004b */
[-C--:B------:R-:W-:Y:S01]  /*0d30*/  FFMA R82, R52, R7.reuse, R32 ;  /* 0x0000000734527223 */ /* 0x080fe20000000020 */
[----:B------:R-:W-:Y:S01]  /*0d40*/  FFMA R54, R54, R7, R34 ;  /* 0x0000000736367223 */ /* 0x000fe20000000022 */
[----:B------:R-:W-:Y:S01]  /*0d50*/  FFMA R69, R62, R6, R35 ;  /* 0x000000063e457223 */ /* 0x000fe20000000023 */
[C---:B------:R-:W-:Y:S01]  /*0d60*/  FFMA R112, R53.reuse, R4, R112 ;  /* 0x0000000435707223 */ /* 0x040fe20000000070 */
[----:B------:R-:W2:Y:S01]  /*0d70*/  LDS.128 R32, [R72+0x410] ;  /* 0x0004100048207984 */ /* 0x000ea20000000c00 */
[C---:B------:R-:W-:Y:S01]  /*0d80*/  FFMA R114, R53.reuse, R5, R114 ;  /* 0x0000000535727223 */ /* 0x040fe20000000072 */
[CC--:B------:R-:W-:Y:S01]  /*0d90*/  FFMA R85, R53.reuse, R6.reuse, R85 ;  /* 0x0000000635557223 */ /* 0x0c0fe20000000055 */
[----:B------:R-:W-:Y:S01]  /*0da0*/  FFMA R116, R53, R7, R116 ;  /* 0x0000000735747223 */ /* 0x000fe20000000074 */
[C---:B------:R-:W-:Y:S01]  /*0db0*/  FFMA R53, R55.reuse, R6, R73 ;  /* 0x0000000637357223 */ /* 0x040fe20000000049 */
[C---:B------:R-:W-:Y:S01]  /*0dc0*/  FFMA R80, R52.reuse, R5, R96 ;  /* 0x0000000534507223 */ /* 0x040fe20000000060 */
[C---:B------:R-:W-:Y:S01]  /*0dd0*/  FFMA R103, R52.reuse, R59, R103 ;  /* 0x0000003b34677223 */ /* 0x040fe20000000067 */
[C---:B------:R-:W-:Y:S01]  /*0de0*/  FFMA R77, R52.reuse, R4, R99 ;  /* 0x00000004344d7223 */ /* 0x040fe20000000063 */
[----:B------:R-:W-:Y:S01]  /*0df0*/  FFMA R83, R52, R6, R97 ;  /* 0x0000000634537223 */ /* 0x000fe20000000061 */
[----:B------:R-:W-:Y:S01]  /*0e00*/  FFMA R96, R55, R7, R100 ;  /* 0x0000000737607223 */ /* 0x000fe20000000064 */
[C---:B------:R-:W-:Y:S01]  /*0e10*/  FFMA R117, R62.reuse, R57, R117 ;  /* 0x000000393e757223 */ /* 0x040fe20000000075 */
[CC--:B------:R-:W-:Y:S01]  /*0e20*/  FFMA R89, R62.reuse, R58.reuse, R89 ;  /* 0x0000003a3e597223 */ /* 0x0c0fe20000000059 */
[C---:B------:R-:W-:Y:S01]  /*0e30*/  FFMA R124, R63.reuse, R58, R124 ;  /* 0x0000003a3f7c7223 */ /* 0x040fe2000000007c */
[-C--:B------:R-:W-:Y:S01]  /*0e40*/  FFMA R113, R62, R59.reuse, R113 ;  /* 0x0000003b3e717223 */ /* 0x080fe20000000071 */
[----:B0-----:R-:W-:Y:S01]  /*0e50*/  FFMA R73, R26, R10, R3 ;  /* 0x0000000a1a497223 */ /* 0x001fe20000000003 */
[----:B------:R-:W-:Y:S01]  /*0e60*/  FFMA R86, R63, R59, R20 ;  /* 0x0000003b3f567223 */ /* 0x000fe20000000014 */
[----:B------:R-:W0:Y:S01]  /*0e70*/  LDC R3, c[0x0][0x388] ;  /* 0x0000e200ff037b82 */ /* 0x000e220000000800 */
[-C--:B------:R-:W-:Y:S01]  /*0e80*/  FFMA R52, R55, R4.reuse, R98 ;  /* 0x0000000437347223 */ /* 0x080fe20000000062 */
[CC--:B------:R-:W-:Y:S01]  /*0e90*/  FFMA R65, R62.reuse, R4.reuse, R37 ;  /* 0x000000043e417223 */ /* 0x0c0fe20000000025 */
[C---:B------:R-:W-:Y:S01]  /*0ea0*/  FFMA R22, R62.reuse, R5, R22 ;  /* 0x000000053e167223 */ /* 0x040fe20000000016 */
[----:B------:R-:W-:Y:S01]  /*0eb0*/  FFMA R100, R62, R7, R110 ;  /* 0x000000073e647223 */ /* 0x000fe2000000006e */
[C---:B------:R-:W-:Y:S01]  /*0ec0*/  FFMA R115, R60.reuse, R57, R115 ;  /* 0x000000393c737223 */ /* 0x040fe20000000073 */
[----:B------:R-:W-:Y:S01]  /*0ed0*/  FFMA R78, R61, R59, R78 ;  /* 0x0000003b3d4e7223 */ /* 0x000fe2000000004e */
[-C--:B------:R-:W-:Y:S01]  /*0ee0*/  FFMA R66, R55, R5.reuse, R70 ;  /* 0x0000000537427223 */ /* 0x080fe20000000046 */
[C---:B------:R-:W-:Y:S01]  /*0ef0*/  FFMA R43, R60.reuse, R4, R15 ;  /* 0x000000043c2b7223 */ /* 0x040fe2000000000f */
[C---:B------:R-:W-:Y:S01]  /*0f00*/  FFMA R20, R60.reuse, R5, R14 ;  /* 0x000000053c147223 */ /* 0x040fe2000000000e */
[C---:B------:R-:W-:Y:S01]  /*0f10*/  FFMA R101, R60.reuse, R6, R101 ;  /* 0x000000063c657223 */ /* 0x040fe20000000065 */
[----:B------:R-:W-:Y:S01]  /*0f20*/  FFMA R106, R60, R7, R106 ;  /* 0x000000073c6a7223 */ /* 0x000fe2000000006a */
        /* <DEDUP_REMOVED lines=8> */
[CC--:B-1----:R-:W-:Y:S01]  /*0fb0*/  FFMA R58, R19.reuse, R8.reuse, R39 ;  /* 0x00000008133a7223 */ /* 0x0c2fe20000000027 */
[-C--:B------:R-:W-:Y:S01]  /*0fc0*/  FFMA R99, R26, R9.reuse, R13 ;  /* 0x000000091a637223 */ /* 0x080fe2000000000d */
[----:B------:R-:W-:Y:S01]  /*0fd0*/  FFMA R84, R19, R9, R38 ;  /* 0x0000000913547223 */ /* 0x000fe20000000026 */
[----:B------:R-:W-:Y:S01]  /*0fe0*/  FFMA R62, R27, R11, R12 ;  /* 0x0000000b1b3e7223 */ /* 0x000fe2000000000c */
[----:B0-----:R-:W-:Y:S01]  /*0ff0*/  ISETP.LE.AND P0, PT, R3, UR4, PT ;  /* 0x0000000403007c0c */ /* 0x001fe2000bf03270 */
[----:B------:R-:W-:Y:S01]  /*1000*/  LDS.128 R36, [R76+0x600] ;  /* 0x000600004c247984 */ /* 0x000fe20000000c00 */
[-C--:B------:R-:W-:Y:S01]  /*1010*/  FFMA R41, R24, R8.reuse, R111 ;  /* 0x0000000818297223 */ /* 0x080fe2000000006f */
[-C--:B------:R-:W-:Y:S01]  /*1020*/  FFMA R44, R25, R8.reuse, R109 ;  /* 0x00000008192c7223 */ /* 0x080fe2000000006d */
[-C--:B------:R-:W-:Y:S01]  /*1030*/  FFMA R45, R26, R8.reuse, R45 ;  /* 0x000000081a2d7223 */ /* 0x080fe2000000002d */
[----:B------:R-:W0:Y:S01]  /*1040*/  LDS.128 R4, [R72+0x600] ;  /* 0x0006000048047984 */ /* 0x000e220000000c00 */
[-C--:B------:R-:W-:Y:S01]  /*1050*/  FFMA R46, R27, R8.reuse, R46 ;  /* 0x000000081b2e7223 */ /* 0x080fe2000000002e */
[-C--:B------:R-:W-:Y:S01]  /*1060*/  FFMA R47, R16, R8.reuse, R47 ;  /* 0x00000008102f7223 */ /* 0x080fe2000000002f */
[-C--:B------:R-:W-:Y:S01]  /*1070*/  FFMA R56, R17, R8.reuse, R87 ;  /* 0x0000000811387223 */ /* 0x080fe20000000057 */
[----:B------:R-:W1:Y:S01]  /*1080*/  LDS.128 R12, [R76+0x610] ;  /* 0x000610004c0c7984 */ /* 0x000e620000000c00 */
[----:B------:R-:W-:Y:S01]  /*1090*/  FFMA R57, R18, R8, R79 ;  /* 0x0000000812397223 */ /* 0x000fe2000000004f */
[-C--:B------:R-:W-:Y:S01]  /*10a0*/  FFMA R119, R24, R9.reuse, R119 ;  /* 0x0000000918777223 */ /* 0x080fe20000000077 */
        /* <DEDUP_REMOVED lines=19> */
[C---:B--2---:R-:W-:Y:S01]  /*11e0*/  FFMA R60, R27.reuse, R32, R52 ;  /* 0x000000201b3c7223 */ /* 0x044fe20000000034 */
[----:B------:R-:W2:Y:S01]  /*11f0*/  LDS.128 R8, [R72+0x610] ;  /* 0x0006100048087984 */ /* 0x000ea20000000c00 */
[C---:B------:R-:W-:Y:S01]  /*1200*/  FFMA R66, R27.reuse, R33, R66 ;  /* 0x000000211b427223 */ /* 0x040fe20000000042 */
[C---:B------:R-:W-:Y:S01]  /*1210*/  FFMA R61, R27.reuse, R34, R53 ;  /* 0x000000221b3d7223 */ /* 0x040fe20000000035 */
[----:B------:R-:W-:Y:S01]  /*1220*/  FFMA R96, R27, R35, R96 ;  /* 0x000000231b607223 */ /* 0x000fe20000000060 */
[C---:B------:R-:W-:Y:S01]  /*1230*/  FFMA R77, R24.reuse, R32, R77 ;  /* 0x00000020184d7223 */ /* 0x040fe2000000004d */
[----:B------:R-:W3:Y:S01]  /*1240*/  @!P0 S2R R27, SR_CTAID.X ;  /* 0x00000000001b8919 */ /* 0x000ee20000002500 */
[C---:B------:R-:W-:Y:S01]  /*1250*/  FFMA R80, R24.reuse, R33, R80 ;  /* 0x0000002118507223 */ /* 0x040fe20000000050 */
[C---:B------:R-:W-:Y:S01]  /*1260*/  FFMA R83, R24.reuse, R34, R83 ;  /* 0x0000002218537223 */ /* 0x040fe20000000053 */
[----:B------:R-:W-:Y:S01]  /*1270*/  FFMA R82, R24, R35, R82 ;  /* 0x0000002318527223 */ /* 0x000fe20000000052 */
[C---:B------:R-:W-:Y:S01]  /*1280*/  FFMA R112, R25.reuse, R32, R112 ;  /* 0x0000002019707223 */ /* 0x040fe20000000070 */
[C---:B------:R-:W-:Y:S01]  /*1290*/  FFMA R114, R25.reuse, R33, R114 ;  /* 0x0000002119727223 */ /* 0x040fe20000000072 */
[C---:B------:R-:W-:Y:S01]  /*12a0*/  FFMA R85, R25.reuse, R34, R85 ;  /* 0x0000002219557223 */ /* 0x040fe20000000055 */
[----:B------:R-:W-:Y:S01]  /*12b0*/  FFMA R116, R25, R35, R116 ;  /* 0x0000002319747223 */ /* 0x000fe20000000074 */
[-C--:B------:R-:W-:Y:S01]  /*12c0*/  FFMA R25, R16, R32.reuse, R43 ;  /* 0x0000002010197223 */ /* 0x080fe2000000002b */
[CC--:B------:R-:W-:Y:S01]  /*12d0*/  FFMA R24, R17.reuse, R32.reuse, R42 ;  /* 0x0000002011187223 */ /* 0x0c0fe2000000002a */
[C---:B------:R-:W-:Y:S01]  /*12e0*/  FFMA R71, R26.reuse, R32, R71 ;  /* 0x000000201a477223 */ /* 0x040fe20000000047 */
[----:B------:R-:W4:Y:S01]  /*12f0*/  @!P0 LDC.64 R42, c[0x0][0x398] ;  /* 0x0000e600ff2a8b82 */ /* 0x000f220000000a00 */
[C---:B------:R-:W-:Y:S01]  /*1300*/  FFMA R74, R26.reuse, R33, R74 ;  /* 0x000000211a4a7223 */ /* 0x040fe2000000004a */
[CC--:B------:R-:W-:Y:S01]  /*1310*/  FFMA R75, R26.reuse, R34.reuse, R75 ;  /* 0x000000221a4b7223 */ /* 0x0c0fe2000000004b */
[----:B------:R-:W-:Y:S01]  /*1320*/  FFMA R26, R26, R35, R54 ;  /* 0x000000231a1a7223 */ /* 0x000fe20000000036 */
[C---:B------:R-:W-:Y:S01]  /*1330*/  FFMA R20, R16.reuse, R33, R20 ;  /* 0x0000002110147223 */ /* 0x040fe20000000014 */
[CC--:B------:R-:W-:Y:S01]  /*1340*/  FFMA R101, R16.reuse, R34.reuse, R101 ;  /* 0x0000002210657223 */ /* 0x0c0fe20000000065 */
[----:B------:R-:W-:Y:S01]  /*1350*/  FFMA R106, R16, R35, R106 ;  /* 0x00000023106a7223 */ /* 0x000fe2000000006a */
        /* <DEDUP_REMOVED lines=11> */
[-C--:B0-----:R-:W-:Y:S01]  /*1410*/  FFMA R41, R36, R4.reuse, R41 ;  /* 0x0000000424297223 */ /* 0x081fe20000000029 */
[-C--:B------:R-:W-:Y:S01]  /*1420*/  FFMA R44, R37, R4.reuse, R44 ;  /* 0x00000004252c7223 */ /* 0x080fe2000000002c */
[-C--:B------:R-:W-:Y:S01]  /*1430*/  FFMA R45, R38, R4.reuse, R45 ;  /* 0x00000004262d7223 */ /* 0x080fe2000000002d */
[-C--:B------:R-:W-:Y:S01]  /*1440*/  FFMA R46, R39, R4.reuse, R46 ;  /* 0x00000004272e7223 */ /* 0x080fe2000000002e */
[-C--:B-1----:R-:W-:Y:S01]  /*1450*/  FFMA R47, R12, R4.reuse, R47 ;  /* 0x000000040c2f7223 */ /* 0x082fe2000000002f */
        /* <DEDUP_REMOVED lines=27> */
[----:B---3--:R-:W-:Y:S01]  /*1610*/  @!P0 SHF.L.U32 R27, R27, 0x7, RZ ;  /* 0x000000071b1b8819 */ /* 0x008fe200000006ff */
[----:B------:R-:W-:Y:S01]  /*1620*/  LDS.128 R4, [R76+0x800] ;  /* 0x000800004c047984 */ /* 0x000fe20000000c00 */
[C---:B--2---:R-:W-:Y:S01]  /*1630*/  FFMA R77, R36.reuse, R8, R77 ;  /* 0x00000008244d7223 */ /* 0x044fe2000000004d */
[C---:B------:R-:W-:Y:S01]  /*1640*/  FFMA R80, R36.reuse, R9, R80 ;  /* 0x0000000924507223 */ /* 0x040fe20000000050 */
[C---:B------:R-:W-:Y:S01]  /*1650*/  FFMA R83, R36.reuse, R10, R83 ;  /* 0x0000000a24537223 */ /* 0x040fe20000000053 */
[----:B------:R-:W0:Y:S01]  /*1660*/  LDS.128 R16, [R72+0x800] ;  /* 0x0008000048107984 */ /* 0x000e220000000c00 */
[----:B------:R-:W-:Y:S01]  /*1670*/  FFMA R82, R36, R11, R82 ;  /* 0x0000000b24527223 */ /* 0x000fe20000000052 */
[C---:B------:R-:W-:Y:S01]  /*1680*/  FFMA R71, R38.reuse, R8, R71 ;  /* 0x0000000826477223 */ /* 0x040fe20000000047 */
[CC--:B------:R-:W-:Y:S01]  /*1690*/  FFMA R74, R38.reuse, R9.reuse, R74 ;  /* 0x00000009264a7223 */ /* 0x0c0fe2000000004a */
[----:B------:R-:W1:Y:S01]  /*16a0*/  LDS.128 R32, [R76+0x810] ;  /* 0x000810004c207984 */ /* 0x000e620000000c00 */
[----:B------:R-:W-:Y:S01]  /*16b0*/  FFMA R75, R38, R10, R75 ;  /* 0x0000000a264b7223 */ /* 0x000fe2000000004b */
[C---:B------:R-:W-:Y:S01]  /*16c0*/  FFMA R60, R39.reuse, R8, R60 ;  /* 0x00000008273c7223 */ /* 0x040fe2000000003c */
[C---:B------:R-:W-:Y:S01]  /*16d0*/  FFMA R66, R39.reuse, R9, R66 ;  /* 0x0000000927427223 */ /* 0x040fe20000000042 */
[C---:B------:R-:W-:Y:S01]  /*16e0*/  FFMA R61, R39.reuse, R10, R61 ;  /* 0x0000000a273d7223 */ /* 0x040fe2000000003d */
[----:B------:R-:W-:Y:S01]  /*16f0*/  FFMA R96, R39, R11, R96 ;  /* 0x0000000b27607223 */ /* 0x000fe20000000060 */
[----:B----4-:R-:W-:-:S04]  /*1700*/  @!P0 IMAD.WIDE.U32 R42, R27, 0x4, R42 ;  /* 0x000000041b2a8825 */ /* 0x010fc800078e002a */
        /* <DEDUP_REMOVED lines=17> */
[----:B------:R-:W2:Y:S01]  /*1820*/  LDS.128 R24, [R72+0x810] ;  /* 0x0008100048187984 */ /* 0x000ea20000000c00 */
[C---:B------:R-:W-:Y:S01]  /*1830*/  FFMA R112, R37.reuse, R8, R112 ;  /* 0x0000000825707223 */ /* 0x040fe20000000070 */
[C---:B------:R-:W-:Y:S01]  /*1840*/  FFMA R114, R37.reuse, R9, R114 ;  /* 0x0000000925727223 */ /* 0x040fe20000000072 */
[C---:B------:R-:W-:Y:S01]  /*1850*/  FFMA R85, R37.reuse, R10, R85 ;  /* 0x0000000a25557223 */ /* 0x040fe20000000055 */
[----:B------:R-:W-:Y:S01]  /*1860*/  LDS.128 R108, [R76+0xa00] ;  /* 0x000a00004c6c7984 */ /* 0x000fe20000000c00 */
[----:B------:R-:W-:Y:S01]  /*1870*/  FFMA R116, R37, R11, R116 ;  /* 0x0000000b25747223 */ /* 0x000fe20000000074 */
[----:B------:R-:W-:Y:S01]  /*1880*/  @!P0 IMAD.WIDE R42, R91, 0x4, R42 ;  /* 0x000000045b2a8825 */ /* 0x000fe200078e022a */
[----:B------:R-:W-:Y:S01]  /*1890*/  @!P0 MOV R52, R88 ;  /* 0x0000005800348202 */ /* 0x000fe20000000f00 */
[----:B------:R-:W3:Y:S01]  /*18a0*/  LDS.128 R12, [R72+0xa00] ;  /* 0x000a0000480c7984 */ /* 0x000ee20000000c00 */
[----:B------:R-:W-:-:S03]  /*18b0*/  @!P0 MOV R53, R93 ;  /* 0x0000005d00358202 */ /* 0x000fc60000000f00 */
[----:B------:R-:W4:Y:S01]  /*18c0*/  LDS.128 R8, [R76+0xa10] ;  /* 0x000a10004c087984 */ /* 0x000f220000000c00 */
        /* <DEDUP_REMOVED lines=32> */
[----:B-----5:R0:W5:Y:S01]  /*1ad0*/  @!P0 LDG.E.128 R48, desc[UR10][R42.64] ;  /* 0x0000000a2a308981 */ /* 0x020162000c1e1d00 */
[----:B--2---:R-:W-:Y:S01]  /*1ae0*/  FFMA R59, R6, R27, R38 ;  /* 0x0000001b063b7223 */ /* 0x004fe20000000026 */
        /* <DEDUP_REMOVED lines=16> */
[----:B---3--:R-:W-:Y:S01]  /*1bf0*/  FFMA R19, R108, R12, R37 ;  /* 0x0000000c6c137223 */ /* 0x008fe20000000025 */
[----:B------:R-:W-:Y:S01]  /*1c00*/  LDS.128 R32, [R76+0xc00] ;  /* 0x000c00004c207984 */ /* 0x000fe20000000c00 */
[----:B------:R-:W-:-:S03]  /*1c10*/  FFMA R77, R4, R24, R77 ;  /* 0x00000018044d7223 */ /* 0x000fc6000000004d */
[----:B0-----:R-:W0:Y:S01]  /*1c20*/  LDS.128 R40, [R72+0xc00] ;  /* 0x000c000048287984 */ /* 0x001e220000000c00 */
[----:B------:R-:W-:-:S03]  /*1c30*/  FFMA R80, R4, R25, R80 ;  /* 0x0000001904507223 */ /* 0x000fc60000000050 */
[----:B------:R-:W1:Y:S01]  /*1c40*/  LDS.128 R36, [R76+0xc10] ;  /* 0x000c10004c247984 */ /* 0x000e620000000c00 */
[C---:B------:R-:W-:Y:S01]  /*1c50*/  FFMA R83, R4.reuse, R26, R83 ;  /* 0x0000001a04537223 */ /* 0x040fe20000000053 */
[----:B------:R-:W-:Y:S01]  /*1c60*/  FFMA R82, R4, R27, R82 ;  /* 0x0000001b04527223 */ /* 0x000fe20000000052 */
[C---:B------:R-:W-:Y:S01]  /*1c70*/  FFMA R112, R5.reuse, R24, R112 ;  /* 0x0000001805707223 */ /* 0x040fe20000000070 */
[C---:B------:R-:W-:Y:S01]  /*1c80*/  FFMA R114, R5.reuse, R25, R114 ;  /* 0x0000001905727223 */ /* 0x040fe20000000072 */
[C---:B------:R-:W-:Y:S01]  /*1c90*/  FFMA R85, R5.reuse, R26, R85 ;  /* 0x0000001a05557223 */ /* 0x040fe20000000055 */
[----:B------:R-:W-:Y:S01]  /*1ca0*/  FFMA R116, R5, R27, R116 ;  /* 0x0000001b05747223 */ /* 0x000fe20000000074 */
[C---:B------:R-:W-:Y:S01]  /*1cb0*/  FFMA R71, R6.reuse, R24, R71 ;  /* 0x0000001806477223 */ /* 0x040fe20000000047 */
[CC--:B------:R-:W-:Y:S01]  /*1cc0*/  FFMA R74, R6.reuse, R25.reuse, R74 ;  /* 0x00000019064a7223 */ /* 0x0c0fe2000000004a */
[----:B------:R-:W-:Y:S01]  /*1cd0*/  FFMA R75, R6, R26, R75 ;  /* 0x0000001a064b7223 */ /* 0x000fe2000000004b */
[C---:B------:R-:W-:Y:S01]  /*1ce0*/  FFMA R60, R7.reuse, R24, R60 ;  /* 0x00000018073c7223 */ /* 0x040fe2000000003c */
[C---:B------:R-:W-:Y:S01]  /*1cf0*/  FFMA R66, R7.reuse, R25, R66 ;  /* 0x0000001907427223 */ /* 0x040fe20000000042 */
[C---:B------:R-:W-:Y:S01]  /*1d00*/  FFMA R61, R7.reuse, R26, R61 ;  /* 0x0000001a073d7223 */ /* 0x040fe2000000003d */
[----:B------:R-:W-:Y:S01]  /*1d10*/  FFMA R96, R7, R27, R96 ;  /* 0x0000001b07607223 */ /* 0x000fe20000000060 */
[-C--:B------:R-:W-:Y:S01]  /*1d20*/  FFMA R44, R109, R12.reuse, R44 ;  /* 0x0000000c6d2c7223 */ /* 0x080fe2000000002c */
[-C--:B------:R-:W-:Y:S01]  /*1d30*/  FFMA R45, R110, R12.reuse, R45 ;  /* 0x0000000c6e2d7223 */ /* 0x080fe2000000002d */
[-C--:B------:R-:W-:Y:S01]  /*1d40*/  FFMA R46, R111, R12.reuse, R46 ;  /* 0x0000000c6f2e7223 */ /* 0x080fe2000000002e */
[-C--:B----4-:R-:W-:Y:S01]  /*1d50*/  FFMA R47, R8, R12.reuse, R47 ;  /* 0x0000000c082f7223 */ /* 0x090fe2000000002f */
        /* <DEDUP_REMOVED lines=27> */
[----:B------:R2:W5:Y:S04]  /*1f10*/  @!P0 LDG.E.128 R28, desc[UR10][R52.64] ;  /* 0x0000000a341c8981 */ /* 0x000568000c1e1d00 */
[----:B------:R-:W-:Y:S04]  /*1f20*/  LDS.128 R24, [R76+0xe00] ;  /* 0x000e00004c187984 */ /* 0x000fe80000000c00 */
[----:B------:R-:W3:Y:S04]  /*1f30*/  LDS.128 R12, [R72+0xe00] ;  /* 0x000e0000480c7984 */ /* 0x000ee80000000c00 */
[----:B--2---:R-:W2:Y:S04]  /*1f40*/  LDS.128 R52, [R76+0xe10] ;  /* 0x000e10004c347984 */ /* 0x004ea80000000c00 */
        /* <DEDUP_REMOVED lines=9> */
[----:B------:R-:W-:-:S02]  /*1fe0*/  ISETP.LE.AND P0, PT, R3, UR4, PT ;  /* 0x0000000403007c0c */ /* 0x000fc4000bf03270 */
[----:B------:R-:W-:Y:S01]  /*1ff0*/  ISETP.LE.AND P1, PT, R3, UR4, PT ;  /* 0x0000000403007c0c */ /* 0x000fe2000bf23270 */
[-C--:B---3--:R-:W-:Y:S01]  /*2000*/  FFMA R97, R24, R12.reuse, R19 ;  /* 0x0000000c18617223 */ /* 0x088fe20000000013 */
[-C--:B------:R-:W-:Y:S01]  /*2010*/  FFMA R87, R25, R12.reuse, R44 ;  /* 0x0000000c19577223 */ /* 0x080fe2000000002c */
[-C--:B------:R-:W-:Y:S01]  /*2020*/  FFMA R79, R26, R12.reuse, R45 ;  /* 0x0000000c1a4f7223 */ /* 0x080fe2000000002d */
[-C--:B------:R-:W-:Y:S01]  /*2030*/  FFMA R63, R27, R12.reuse, R46 ;  /* 0x0000000c1b3f7223 */ /* 0x080fe2000000002e */
[----:B--2---:R-:W-:Y:S02]  /*2040*/  FFMA R19, R52, R12, R47 ;  /* 0x0000000c34137223 */ /* 0x004fe4000000002f */
[----:B------:R-:W0:Y:S01]  /*2050*/  LDS.128 R44, [R72+0xc10] ;  /* 0x000c1000482c7984 */ /* 0x000e220000000c00 */
[C---:B----4-:R-:W-:Y:S01]  /*2060*/  FFMA R77, R108.reuse, R4, R77 ;  /* 0x000000046c4d7223 */ /* 0x050fe2000000004d */
[C---:B------:R-:W-:Y:S01]  /*2070*/  FFMA R80, R108.reuse, R5, R80 ;  /* 0x000000056c507223 */ /* 0x040fe20000000050 */
[C---:B------:R-:W-:Y:S01]  /*2080*/  FFMA R83, R108.reuse, R6, R83 ;  /* 0x000000066c537223 */ /* 0x040fe20000000053 */
[----:B------:R-:W-:Y:S01]  /*2090*/  FFMA R82, R108, R7, R82 ;  /* 0x000000076c527223 */ /* 0x000fe20000000052 */
[C---:B------:R-:W-:Y:S01]  /*20a0*/  FFMA R71, R110.reuse, R4, R71 ;  /* 0x000000046e477223 */ /* 0x040fe20000000047 */
[C---:B------:R-:W-:Y:S01]  /*20b0*/  FFMA R74, R110.reuse, R5, R74 ;  /* 0x000000056e4a7223 */ /* 0x040fe2000000004a */
[C---:B------:R-:W-:Y:S01]  /*20c0*/  FFMA R75, R110.reuse, R6, R75 ;  /* 0x000000066e4b7223 */ /* 0x040fe2000000004b */
[-C--:B------:R-:W-:Y:S01]  /*20d0*/  FFMA R116, R109, R7.reuse, R116 ;  /* 0x000000076d747223 */ /* 0x080fe20000000074 */
[-C--:B------:R-:W-:Y:S01]  /*20e0*/  FFMA R110, R110, R7.reuse, R59 ;  /* 0x000000076e6e7223 */ /* 0x080fe2000000003b */
[-C--:B------:R-:W-:Y:S01]  /*20f0*/  FFMA R108, R111, R7.reuse, R96 ;  /* 0x000000076f6c7223 */ /* 0x080fe20000000060 */
[-C--:B------:R-:W-:Y:S01]  /*2100*/  FFMA R106, R8, R7.reuse, R106 ;  /* 0x00000007086a7223 */ /* 0x080fe2000000006a */
[-C--:B------:R-:W-:Y:S01]  /*2110*/  FFMA R104, R9, R7.reuse, R104 ;  /* 0x0000000709687223 */ /* 0x080fe20000000068 */
[----:B------:R-:W-:Y:S01]  /*2120*/  FFMA R100, R10, R7, R100 ;  /* 0x000000070a647223 */ /* 0x000fe20000000064 */
[C---:B------:R-:W-:Y:S01]  /*2130*/  FFMA R64, R11.reuse, R4, R64 ;  /* 0x000000040b407223 */ /* 0x040fe20000000040 */
[C---:B------:R-:W-:Y:S01]  /*2140*/  FFMA R68, R11.reuse, R5, R68 ;  /* 0x000000050b447223 */ /* 0x040fe20000000044 */
[C---:B------:R-:W-:Y:S01]  /*2150*/  FFMA R67, R11.reuse, R6, R67 ;  /* 0x000000060b437223 */ /* 0x040fe20000000043 */
[----:B------:R-:W-:Y:S01]  /*2160*/  FFMA R98, R11, R7, R98 ;  /* 0x000000070b627223 */ /* 0x000fe20000000062 */
[-C--:B------:R-:W-:Y:S01]  /*2170*/  FFMA R11, R53, R12.reuse, R56 ;  /* 0x0000000c350b7223 */ /* 0x080fe20000000038 */
[-C--:B------:R-:W-:Y:S01]  /*2180*/  FFMA R7, R54, R12.reuse, R57 ;  /* 0x0000000c36077223 */ /* 0x080fe20000000039 */
[----:B------:R-:W-:-:S02]  /*2190*/  FFMA R3, R55, R12, R58 ;  /* 0x0000000c37037223 */ /* 0x000fc4000000003a */
[----:B------:R-:W1:Y:S01]  /*21a0*/  LDS.128 R56, [R72+0xe10] ;  /* 0x000e100048387984 */ /* 0x000e620000000c00 */
[-C--:B------:R-:W-:Y:S01]  /*21b0*/  FFMA R70, R33, R41.reuse, R70 ;  /* 0x0000002921467223 */ /* 0x080fe20000000046 */
[----:B------:R-:W-:Y:S01]  /*21c0*/  FFMA R99, R34, R41, R99 ;  /* 0x0000002922637223 */ /* 0x000fe20000000063 */
[CC--:B------:R-:W-:Y:S01]  /*21d0*/  FFMA R112, R109.reuse, R4.reuse, R112 ;  /* 0x000000046d707223 */ /* 0x0c0fe20000000070 */
[-C--:B------:R-:W-:Y:S01]  /*21e0*/  FFMA R114, R109, R5.reuse, R114 ;  /* 0x000000056d727223 */ /* 0x080fe20000000072 */
[CC--:B------:R-:W-:Y:S01]  /*21f0*/  FFMA R60, R111.reuse, R4.reuse, R60 ;  /* 0x000000046f3c7223 */ /* 0x0c0fe2000000003c */
[-C--:B------:R-:W-:Y:S01]  /*2200*/  FFMA R66, R111, R5.reuse, R66 ;  /* 0x000000056f427223 */ /* 0x080fe20000000042 */
[CC--:B------:R-:W-:Y:S01]  /*2210*/  FFMA R17, R8.reuse, R4.reuse, R17 ;  /* 0x0000000408117223 */ /* 0x0c0fe20000000011 */
[-C--:B------:R-:W-:Y:S01]  /*2220*/  FFMA R20, R8, R5.reuse, R20 ;  /* 0x0000000508147223 */ /* 0x080fe20000000014 */
[CC--:B------:R-:W-:Y:S01]  /*2230*/  FFMA R18, R9.reuse, R4.reuse, R18 ;  /* 0x0000000409127223 */ /* 0x0c0fe20000000012 */
[-C--:B------:R-:W-:Y:S01]  /*2240*/  FFMA R102, R9, R5.reuse, R102 ;  /* 0x0000000509667223 */ /* 0x080fe20000000066 */
[C---:B------:R-:W-:Y:S01]  /*2250*/  FFMA R65, R10.reuse, R4, R65 ;  /* 0x000000040a417223 */ /* 0x040fe20000000041 */
[C---:B------:R-:W-:Y:S01]  /*2260*/  FFMA R22, R10.reuse, R5, R22 ;  /* 0x000000050a167223 */ /* 0x040fe20000000016 */
[----:B------:R-:W-:Y:S01]  /*2270*/  FFMA R69, R10, R6, R69 ;  /* 0x000000060a457223 */ /* 0x000fe20000000045 */
[-C--:B------:R-:W-:Y:S01]  /*2280*/  FFMA R2, R35, R41.reuse, R2 ;  /* 0x0000002923027223 */ /* 0x080fe20000000002 */
[----:B------:R-:W-:Y:S01]  /*2290*/  FFMA R21, R32, R42, R21 ;  /* 0x0000002a20157223 */ /* 0x000fe20000000015 */
[-C--:B------:R-:W-:Y:S01]  /*22a0*/  FFMA R101, R8, R6.reuse, R101 ;  /* 0x0000000608657223 */ /* 0x080fe20000000065 */
        /* <DEDUP_REMOVED lines=13> */
[----:B------:R-:W-:Y:S01]  /*2380*/  FFMA R0, R33, R43, R0 ;  /* 0x0000002b21007223 */ /* 0x000fe20000000000 */
        /* <DEDUP_REMOVED lines=10> */
[----:B------:R-:W-:Y:S01]  /*2430*/  FFMA R61, R111, R6, R61 ;  /* 0x000000066f3d7223 */ /* 0x000fe2000000003d */
[----:B------:R-:W-:Y:S01]  /*2440*/  FFMA R70, R27, R13, R2 ;  /* 0x0000000d1b467223 */ /* 0x000fe20000000002 */
[----:B------:R-:W-:Y:S01]  /*2450*/  FFMA R99, R24, R14, R21 ;  /* 0x0000000e18637223 */ /* 0x000fe20000000015 */
[C---:B0-----:R-:W-:Y:S01]  /*2460*/  FFMA R17, R36.reuse, R44, R17 ;  /* 0x0000002c24117223 */ /* 0x041fe20000000011 */
[----:B------:R-:W-:Y:S01]  /*2470*/  FFMA R20, R36, R45, R20 ;  /* 0x0000002d24147223 */ /* 0x000fe20000000014 */
[-C--:B------:R-:W-:Y:S01]  /*2480*/  FFMA R96, R24, R13.reuse, R119 ;  /* 0x0000000d18607223 */ /* 0x080fe20000000077 */
[-C--:B------:R-:W-:Y:S01]  /*2490*/  FFMA R16, R52, R13.reuse, R115 ;  /* 0x0000000d34107223 */ /* 0x080fe20000000073 */
[-C--:B------:R-:W-:Y:S01]  /*24a0*/  FFMA R10, R53, R13.reuse, R10 ;  /* 0x0000000d350a7223 */ /* 0x080fe2000000000a */
[-C--:B------:R-:W-:Y:S01]  /*24b0*/  FFMA R6, R54, R13.reuse, R117 ;  /* 0x0000000d36067223 */ /* 0x080fe20000000075 */
[----:B------:R-:W-:Y:S01]  /*24c0*/  FFMA R2, R55, R13, R4 ;  /* 0x0000000d37027223 */ /* 0x000fe20000000004 */
[-C--:B------:R-:W-:Y:S01]  /*24d0*/  FFMA R81, R26, R14.reuse, R73 ;  /* 0x0000000e1a517223 */ /* 0x080fe20000000049 */
[----:B------:R-:W-:Y:S01]  /*24e0*/  FFMA R21, R52, R14, R5 ;  /* 0x0000000e34157223 */ /* 0x000fe20000000005 */
[C---:B------:R-:W-:Y:S01]  /*24f0*/  FFMA R101, R36.reuse, R46, R101 ;  /* 0x0000002e24657223 */ /* 0x040fe20000000065 */
        /* <DEDUP_REMOVED lines=14> */
[C---:B-1----:R-:W-:Y:S01]  /*25e0*/  FFMA R15, R52.reuse, R56, R17 ;  /* 0x00000038340f7223 */ /* 0x042fe20000000011 */
[C---:B------:R-:W-:Y:S01]  /*25f0*/  FFMA R12, R52.reuse, R57, R20 ;  /* 0x00000039340c7223 */ /* 0x040fe20000000014 */
[C---:B------:R-:W-:Y:S01]  /*2600*/  FFMA R17, R52.reuse, R58, R101 ;  /* 0x0000003a34117223 */ /* 0x040fe20000000065 */
[----:B------:R-:W-:-:S02]  /*2610*/  FFMA R20, R52, R59, R106 ;  /* 0x0000003b34147223 */ /* 0x000fc4000000006a */
[----:B------:R-:W0:Y:S01]  /*2620*/  LDC R52, c[0x0][0x384] ;  /* 0x0000e100ff347b82 */ /* 0x000e220000000800 */
[-C--:B------:R-:W-:Y:S01]  /*2630*/  FFMA R77, R32, R44.reuse, R77 ;  /* 0x0000002c204d7223 */ /* 0x080fe2000000004d */
[-C--:B------:R-:W-:Y:S01]  /*2640*/  FFMA R71, R34, R44.reuse, R71 ;  /* 0x0000002c22477223 */ /* 0x080fe20000000047 */
[C---:B------:R-:W-:Y:S02]  /*2650*/  FFMA R60, R35.reuse, R44, R60 ;  /* 0x0000002c233c7223 */ /* 0x040fe4000000003c */
[----:B------:R-:W-:Y:S01]  /*2660*/  FFMA R109, R24, R56, R77 ;  /* 0x00000038186d7223 */ /* 0x000fe2000000004d */
[----:B------:R-:W-:Y:S01]  /*2670*/  FFMA R77, R34, R46, R75 ;  /* 0x0000002e224d7223 */ /* 0x000fe2000000004b */
[----:B------:R-:W-:Y:S01]  /*2680*/  FFMA R75, R26, R56, R71 ;  /* 0x000000381a4b7223 */ /* 0x000fe20000000047 */
[C---:B------:R-:W-:Y:S01]  /*2690*/  FFMA R66, R35.reuse, R45, R66 ;  /* 0x0000002d23427223 */ /* 0x040fe20000000042 */
[CC--:B------:R-:W-:Y:S01]  /*26a0*/  FFMA R71, R35.reuse, R46.reuse, R61 ;  /* 0x0000002e23477223 */ /* 0x0c0fe2000000003d */
[----:B------:R-:W-:Y:S01]  /*26b0*/  FFMA R108, R35, R47, R108 ;  /* 0x0000002f236c7223 */ /* 0x000fe2000000006c */
[C---:B------:R-:W-:Y:S01]  /*26c0*/  FFMA R80, R32.reuse, R45, R80 ;  /* 0x0000002d20507223 */ /* 0x040fe20000000050 */
[C---:B------:R-:W-:Y:S01]  /*26d0*/  FFMA R83, R32.reuse, R46, R83 ;  /* 0x0000002e20537223 */ /* 0x040fe20000000053 */
[----:B------:R-:W-:Y:S01]  /*26e0*/  FFMA R82, R32, R47, R82 ;  /* 0x0000002f20527223 */ /* 0x000fe20000000052 */
[CC--:B------:R-:W-:Y:S01]  /*26f0*/  FFMA R65, R38.reuse, R44.reuse, R65 ;  /* 0x0000002c26417223 */ /* 0x0c0fe20000000041 */
[C---:B------:R-:W-:Y:S01]  /*2700*/  FFMA R112, R33.reuse, R44, R112 ;  /* 0x0000002c21707223 */ /* 0x040fe20000000070 */
[C---:B------:R-:W-:Y:S01]  /*2710*/  FFMA R114, R33.reuse, R45, R114 ;  /* 0x0000002d21727223 */ /* 0x040fe20000000072 */
[C---:B------:R-:W-:Y:S01]  /*2720*/  FFMA R85, R33.reuse, R46, R85 ;  /* 0x0000002e21557223 */ /* 0x040fe20000000055 */
[----:B------:R-:W-:Y:S01]  /*2730*/  FFMA R116, R33, R47, R116 ;  /* 0x0000002f21747223 */ /* 0x000fe20000000074 */
[C---:B------:R-:W-:Y:S01]  /*2740*/  FFMA R61, R27.reuse, R56, R60 ;  /* 0x000000381b3d7223 */ /* 0x040fe2000000003c */
[----:B------:R-:W-:Y:S01]  /*2750*/  FFMA R69, R38, R46, R69 ;  /* 0x0000002e26457223 */ /* 0x000fe20000000045 */
[C---:B------:R-:W-:Y:S01]  /*2760*/  FFMA R60, R27.reuse, R57, R66 ;  /* 0x000000391b3c7223 */ /* 0x040fe20000000042 */
[CC--:B------:R-:W-:Y:S01]  /*2770*/  FFMA R71, R27.reuse, R58.reuse, R71 ;  /* 0x0000003a1b477223 */ /* 0x0c0fe20000000047 */
[----:B------:R-:W-:Y:S01]  /*2780*/  FFMA R66, R27, R59, R108 ;  /* 0x0000003b1b427223 */ /* 0x000fe2000000006c */
[C---:B------:R-:W-:Y:S01]  /*2790*/  FFMA R120, R24.reuse, R57, R80 ;  /* 0x0000003918787223 */ /* 0x040fe20000000050 */
[C---:B------:R-:W-:Y:S01]  /*27a0*/  FFMA R105, R24.reuse, R58, R83 ;  /* 0x0000003a18697223 */ /* 0x040fe20000000053 */
[----:B------:R-:W-:Y:S01]  /*27b0*/  FFMA R118, R24, R59, R82 ;  /* 0x0000003b18767223 */ /* 0x000fe20000000052 */
[----:B------:R-:W-:Y:S01]  /*27c0*/  FFMA R74, R34, R45, R74 ;  /* 0x0000002d224a7223 */ /* 0x000fe2000000004a */
[----:B------:R-:W-:Y:S01]  /*27d0*/  FFMA R27, R54, R56, R65 ;  /* 0x00000038361b7223 */ /* 0x000fe20000000041 */
[----:B------:R-:W-:Y:S01]  /*27e0*/  FFMA R64, R39, R44, R64 ;  /* 0x0000002c27407223 */ /* 0x000fe20000000040 */
[C---:B------:R-:W-:Y:S01]  /*27f0*/  FFMA R83, R25.reuse, R56, R112 ;  /* 0x0000003819537223 */ /* 0x040fe20000000070 */
[C---:B------:R-:W-:Y:S01]  /*2800*/  FFMA R80, R25.reuse, R57, R114 ;  /* 0x0000003919507223 */ /* 0x040fe20000000072 */
[C---:B------:R-:W-:Y:S01]  /*2810*/  FFMA R85, R25.reuse, R58, R85 ;  /* 0x0000003a19557223 */ /* 0x040fe20000000055 */
[----:B------:R-:W-:Y:S01]  /*2820*/  FFMA R82, R25, R59, R116 ;  /* 0x0000003b19527223 */ /* 0x000fe20000000074 */
[----:B------:R-:W-:Y:S01]  /*2830*/  FFMA R110, R34, R47, R110 ;  /* 0x0000002f226e7223 */ /* 0x000fe2000000006e */
[----:B------:R-:W-:Y:S01]  /*2840*/  FFMA R18, R37, R44, R18 ;  /* 0x0000002c25127223 */ /* 0x000fe20000000012 */
[----:B------:R-:W-:Y:S01]  /*2850*/  FFMA R65, R54, R58, R69 ;  /* 0x0000003a36417223 */ /* 0x000fe20000000045 */
[-C--:B------:R-:W-:Y:S01]  /*2860*/  FFMA R68, R39, R45.reuse, R68 ;  /* 0x0000002d27447223 */ /* 0x080fe20000000044 */
[C---:B------:R-:W-:Y:S01]  /*2870*/  FFMA R102, R37.reuse, R45, R102 ;  /* 0x0000002d25667223 */ /* 0x040fe20000000066 */
[CC--:B------:R-:W-:Y:S01]  /*2880*/  FFMA R25, R37.reuse, R46.reuse, R23 ;  /* 0x0000002e25197223 */ /* 0x0c0fe20000000017 */
[----:B------:R-:W-:Y:S01]  /*2890*/  FFMA R104, R37, R47, R104 ;  /* 0x0000002f25687223 */ /* 0x000fe20000000068 */
[C---:B------:R-:W-:Y:S01]  /*28a0*/  FFMA R22, R38.reuse, R45, R22 ;  /* 0x0000002d26167223 */ /* 0x040fe20000000016 */
[-C--:B------:R-:W-:Y:S01]  /*28b0*/  FFMA R100, R38, R47.reuse, R100 ;  /* 0x0000002f26647223 */ /* 0x080fe20000000064 */
[C---:B------:R-:W-:Y:S01]  /*28c0*/  FFMA R69, R39.reuse, R46, R67 ;  /* 0x0000002e27457223 */ /* 0x040fe20000000043 */
[----:B------:R-:W-:Y:S01]  /*28d0*/  FFMA R98, R39, R47, R98 ;  /* 0x0000002f27627223 */ /* 0x000fe20000000062 */
[C---:B------:R-:W-:Y:S01]  /*28e0*/  FFMA R72, R26.reuse, R57, R74 ;  /* 0x000000391a487223 */ /* 0x040fe2000000004a */
[----:B------:R-:W-:Y:S01]  /*28f0*/  FFMA R67, R55, R56, R64 ;  /* 0x0000003837437223 */ /* 0x000fe20000000040 */
[C---:B------:R-:W-:Y:S01]  /*2900*/  FFMA R77, R26.reuse, R58, R77 ;  /* 0x0000003a1a4d7223 */ /* 0x040fe2000000004d */
        /* <DEDUP_REMOVED lines=8> */
[----:B------:R-:W-:Y:S01]  /*2990*/  IADD3 R88, P2, PT, R88, 0x20, RZ ;  /* 0x0000002058587810 */ /* 0x000fe20007f5e0ff */
[C---:B------:R-:W-:Y:S01]  /*29a0*/  FFMA R69, R55.reuse, R58, R69 ;  /* 0x0000003a37457223 */ /* 0x040fe20000000045 */
[----:B------:R-:W-:Y:S01]  /*29b0*/  FFMA R68, R55, R59, R98 ;  /* 0x0000003b37447223 */ /* 0x000fe20000000062 */
[----:B0-----:R-:W-:Y:S10]  /*29c0*/  @P0 BRA `(.L_x_0) ;  /* 0x0000000000400947 */ /* 0x001ff40003800000 */
[----:B------:R-:W-:Y:S01]  /*29d0*/  ULEA UR6, UR5, UR7, 0xc ;  /* 0x0000000705067291 */ /* 0x000fe2000f8e60ff */
[----:B------:R-:W-:Y:S01]  /*29e0*/  SHF.L.U32 R33, R90, 0xb, RZ ;  /* 0x0000000b5a217819 */ /* 0x000fe200000006ff */
[----:B------:R-:W-:Y:S02]  /*29f0*/  ULEA UR7, UR5, UR9, 0xc ;  /* 0x0000000905077291 */ /* 0x000fe4000f8e60ff */
[----:B------:R-:W-:Y:S01]  /*2a00*/  ULOP3.LUT UR5, UR5, 0x1, URZ, 0x3c, !UPT ;  /* 0x0000000105057892 */ /* 0x000fe2000f8e3cff */
[----:B------:R-:W-:-:S03]  /*2a10*/  LOP3.LUT R92, R33, 0x9fc, R92, 0xc8, !PT ;  /* 0x000009fc215c7812 */ /* 0x000fc600078ec85c */
[----:B------:R-:W-:Y:S02]  /*2a20*/  LEA R53, R90, UR7, 0x4 ;  /* 0x000000075a357c11 */ /* 0x000fe4000f8e20ff */
[----:B-----5:R0:W-:Y:S04]  /*2a30*/  STS [R92+UR6], R28 ;  /* 0x0000001c5c007988 */ /* 0x0201e80008000806 */
[----:B------:R0:W-:Y:S04]  /*2a40*/  STS [R92+UR6+0x200], R29 ;  /* 0x0002001d5c007988 */ /* 0x0001e80008000806 */
[----:B------:R0:W-:Y:S04]  /*2a50*/  STS [R92+UR6+0x400], R30 ;  /* 0x0004001e5c007988 */ /* 0x0001e80008000806 */
[----:B------:R0:W-:Y:S04]  /*2a60*/  STS [R92+UR6+0x600], R31 ;  /* 0x0006001f5c007988 */ /* 0x0001e80008000806 */
[----:B------:R0:W-:Y:S01]  /*2a70*/  STS.128 [R53], R48 ;  /* 0x0000003035007388 */ /* 0x0001e20000000c00 */
[----:B------:R-:W-:Y:S06]  /*2a80*/  BAR.SYNC.DEFER_BLOCKING 0x0 ;  /* 0x0000000000007b1d */ /* 0x000fec0000010000 */
[----:B------:R0:W1:Y:S04]  /*2a90*/  LDS.128 R32, [R94+UR6] ;  /* 0x000000065e207984 */ /* 0x0000680008000c00 */
[----:B------:R0:W2:Y:S04]  /*2aa0*/  LDS.128 R36, [R94+UR6+0x10] ;  /* 0x000010065e247984 */ /* 0x0000a80008000c00 */
[----:B------:R0:W3:Y:S04]  /*2ab0*/  LDS.128 R40, [R95+UR7] ;  /* 0x000000075f287984 */ /* 0x0000e80008000c00 */
[----:B------:R0:W4:Y:S02]  /*2ac0*/  LDS.128 R44, [R95+UR7+0x10] ;  /* 0x000010075f2c7984 */ /* 0x0001240008000c00 */
.L_x_0:
[----:B------:R-:W-:Y:S02]  /*2ad0*/  IADD3.X R93, PT, PT, RZ, R93, RZ, P2, !PT ;  /* 0x0000005dff5d7210 */ /* 0x000fe400017fe4ff */
[----:B------:R-:W-:Y:S01]  /*2ae0*/  LEA R91, R52, R91, 0x3 ;  /* 0x0000005b345b7211 */ /* 0x000fe200078e18ff */
[----:B------:R-:W-:Y:S06]  /*2af0*/  @!P1 BRA `(.L_x_1) ;  /* 0xffffffd800c49947 */ /* 0x000fec000383ffff */
[----:B---3--:R-:W3:Y:S01]  /*2b00*/  S2R R41, SR_CTAID.X ;  /* 0x0000000000297919 */ /* 0x008ee20000002500 */
[----:B------:R-:W3:Y:S01]  /*2b10*/  S2UR UR6, SR_CTAID.Y ;  /* 0x00000000000679c3 */ /* 0x000ee20000002600 */
[----:B0----5:R-:W-:Y:S01]  /*2b20*/  SHF.R.U32.HI R29, RZ, 0x1, R90 ;  /* 0x00000001ff1d7819 */ /* 0x021fe2000001165a */
[----:B------:R-:W4:Y:S01]  /*2b30*/  LDCU.64 UR4, c[0x0][0x3a8] ;  /* 0x00007500ff0477ac */ /* 0x000f220008000a00 */
[----:B------:R-:W-:Y:S02]  /*2b40*/  SHF.L.U32 R90, R90, 0x3, RZ ;  /* 0x000000035a5a7819 */ /* 0x000fe400000006ff */
[----:B------:R-:W-:Y:S01]  /*2b50*/  LOP3.LUT R29, R29, 0x78, RZ, 0xc0, !PT ;  /* 0x000000781d1d7812 */ /* 0x000fe200078ec0ff */
[----:B------:R-:W0:Y:S01]  /*2b60*/  LDCU UR7, c[0x0][0x3a0] ;  /* 0x00007400ff0777ac */ /* 0x000e220008000800 */
[----:B------:R-:W-:-:S05]  /*2b70*/  LOP3.LUT R90, R90, 0x78, RZ, 0xc0, !PT ;  /* 0x000000785a5a7812 */ /* 0x000fca00078ec0ff */
[----:B--2---:R-:W-:Y:S02]  /*2b80*/  IMAD R37, R29, R52, R90 ;  /* 0x000000341d257224 */ /* 0x004fe400078e025a */
[----:B---3--:R-:W-:Y:S01]  /*2b90*/  IMAD R41, R52, UR6, R41 ;  /* 0x0000000634297c24 */ /* 0x008fe2000f8e0229 */
[----:B------:R-:W2:Y:S04]  /*2ba0*/  LDCU UR6, c[0x0][0x38c] ;  /* 0x00007180ff0677ac */ /* 0x000ea80008000800 */
[----:B------:R-:W-:-:S04]  /*2bb0*/  SHF.L.U32 R41, R41, 0x7, RZ ;  /* 0x0000000729297819 */ /* 0x000fc800000006ff */
[----:B------:R-:W-:Y:S02]  /*2bc0*/  SHF.R.S32.HI R40, RZ, 0x1f, R41 ;  /* 0x0000001fff287819 */ /* 0x000fe40000011429 */
[----:B------:R-:W-:-:S04]  /*2bd0*/  IADD3 R28, P0, PT, R41, R37, RZ ;  /* 0x00000025291c7210 */ /* 0x000fc80007f1e0ff */
[----:B------:R-:W-:Y:S02]  /*2be0*/  LEA.HI.X.SX32 R29, R37, R40, 0x1, P0 ;  /* 0x00000028251d7211 */ /* 0x000fe400000f0eff */
[----:B----4-:R-:W-:-:S04]  /*2bf0*/  LEA R44, P0, R28, UR4, 0x2 ;  /* 0x000000041c2c7c11 */ /* 0x010fc8000f8010ff */
[----:B------:R-:W-:-:S05]  /*2c00*/  LEA.HI.X R45, R28, UR5, R29, 0x2, P0 ;  /* 0x000000051c2d7c11 */ /* 0x000fca00080f141d */
[----:B-1----:R-:W0:Y:S04]  /*2c10*/  LDG.E.128 R32, desc[UR10][R44.64] ;  /* 0x0000000a2c207981 */ /* 0x002e28000c1e1d00 */
[----:B------:R-:W3:Y:S01]  /*2c20*/  LDG.E.128 R28, desc[UR10][R44.64+0x10] ;  /* 0x0000100a2c1c7981 */ /* 0x000ee2000c1e1d00 */
[----:B------:R-:W-:Y:S01]  /*2c30*/  IADD3 R49, PT, PT, R37, R52, RZ ;  /* 0x0000003425317210 */ /* 0x000fe20007ffe0ff */
[----:B--2---:R-:W-:Y:S01]  /*2c40*/  FMUL R97, R97, UR6 ;  /* 0x0000000661617c20 */ /* 0x004fe20008400000 */
[----:B------:R-:W-:Y:S01]  /*2c50*/  FMUL R96, R96, UR6 ;  /* 0x0000000660607c20 */ /* 0x000fe20008400000 */
[----:B------:R-:W-:Y:S01]  /*2c60*/  FMUL R99, R99, UR6 ;  /* 0x0000000663637c20 */ /* 0x000fe20008400000 */
[----:B------:R-:W-:Y:S01]  /*2c70*/  IADD3 R36, P0, PT, R41, R49, RZ ;  /* 0x0000003129247210 */ /* 0x000fe20007f1e0ff */
[----:B------:R-:W-:Y:S01]  /*2c80*/  FMUL R122, R122, UR6 ;  /* 0x000000067a7a7c20 */ /* 0x000fe20008400000 */
[----:B------:R-:W-:Y:S01]  /*2c90*/  FMUL R109, R109, UR6 ;  /* 0x000000066d6d7c20 */ /* 0x000fe20008400000 */
[----:B------:R-:W-:Y:S01]  /*2ca0*/  FMUL R120, R120, UR6 ;  /* 0x0000000678787c20 */ /* 0x000fe20008400000 */
[----:B------:R-:W-:Y:S01]  /*2cb0*/  LEA.HI.X.SX32 R37, R49, R40, 0x1, P0 ;  /* 0x0000002831257211 */ /* 0x000fe200000f0eff */
[----:B------:R-:W-:Y:S01]  /*2cc0*/  FMUL R105, R105, UR6 ;  /* 0x0000000669697c20 */ /* 0x000fe20008400000 */
[----:B------:R-:W-:Y:S01]  /*2cd0*/  FMUL R118, R118, UR6 ;  /* 0x0000000676767c20 */ /* 0x000fe20008400000 */
[----:B------:R-:W-:-:S04]  /*2ce0*/  LEA R42, P0, R36, UR4, 0x2 ;  /* 0x00000004242a7c11 */ /* 0x000fc8000f8010ff */
[----:B------:R-:W-:Y:S01]  /*2cf0*/  LEA.HI.X R43, R36, UR5, R37, 0x2, P0 ;  /* 0x00000005242b7c11 */ /* 0x000fe200080f1425 */
[----:B0-----:R-:W-:Y:S01]  /*2d00*/  FFMA R32, R32, UR7, R97 ;  /* 0x0000000720207c23 */ /* 0x001fe20008000061 */
[----:B------:R-:W-:Y:S01]  /*2d10*/  FFMA R33, R33, UR7, R96 ;  /* 0x0000000721217c23 */ /* 0x000fe20008000060 */
[----:B------:R-:W-:Y:S01]  /*2d20*/  FFMA R34, R34, UR7, R99 ;  /* 0x0000000722227c23 */ /* 0x000fe20008000063 */
[----:B------:R-:W-:Y:S01]  /*2d30*/  FFMA R35, R35, UR7, R122 ;  /* 0x0000000723237c23 */ /* 0x000fe2000800007a */
[----:B---3--:R-:W-:Y:S01]  /*2d40*/  FFMA R28, R28, UR7, R109 ;  /* 0x000000071c1c7c23 */ /* 0x008fe2000800006d */
[----:B------:R-:W-:Y:S01]  /*2d50*/  FFMA R29, R29, UR7, R120 ;  /* 0x000000071d1d7c23 */ /* 0x000fe20008000078 */
[----:B------:R-:W-:Y:S01]  /*2d60*/  FFMA R30, R30, UR7, R105 ;  /* 0x000000071e1e7c23 */ /* 0x000fe20008000069 */
[----:B------:R-:W-:Y:S01]  /*2d70*/  FFMA R31, R31, UR7, R118 ;  /* 0x000000071f1f7c23 */ /* 0x000fe20008000076 */
[----:B------:R-:W-:Y:S04]  /*2d80*/  STG.E.128 desc[UR10][R44.64], R32 ;  /* 0x000000202c007986 */ /* 0x000fe8000c101d0a */
[----:B------:R0:W-:Y:S04]  /*2d90*/  STG.E.128 desc[UR10][R44.64+0x10], R28 ;  /* 0x0000101c2c007986 */ /* 0x0001e8000c101d0a */
[----:B------:R-:W2:Y:S01]  /*2da0*/  LDG.E.128 R36, desc[UR10][R42.64] ;  /* 0x0000000a2a247981 */ /* 0x000ea2000c1e1d00 */
[----:B------:R-:W-:Y:S01]  /*2db0*/  IADD3 R51, PT, PT, R49, 0x4, RZ ;  /* 0x0000000431337810 */ /* 0x000fe20007ffe0ff */
[----:B------:R-:W-:Y:S01]  /*2dc0*/  FMUL R87, R87, UR6 ;  /* 0x0000000657577c20 */ /* 0x000fe20008400000 */
[----:B------:R-:W-:Y:S01]  /*2dd0*/  FMUL R84, R84, UR6 ;  /* 0x0000000654547c20 */ /* 0x000fe20008400000 */
[----:B------:R-:W-:Y:S01]  /*2de0*/  FMUL R89, R89, UR6 ;  /* 0x0000000659597c20 */ /* 0x000fe20008400000 */
[----:B------:R-:W-:Y:S01]  /*2df0*/  IADD3 R47, P0, PT, R41, R51, RZ ;  /* 0x00000033292f7210 */ /* 0x000fe20007f1e0ff */
[----:B------:R-:W-:-:S03]  /*2e00*/  FMUL R86, R86, UR6 ;  /* 0x0000000656567c20 */ /* 0x000fc60008400000 */
[----:B------:R-:W-:Y:S02]  /*2e10*/  LEA.HI.X.SX32 R48, R51, R40, 0x1, P0 ;  /* 0x0000002833307211 */ /* 0x000fe400000f0eff */
[----:B------:R-:W-:-:S04]  /*2e20*/  LEA R46, P0, R47, UR4, 0x2 ;  /* 0x000000042f2e7c11 */ /* 0x000fc8000f8010ff */
[----:B------:R-:W-:Y:S01]  /*2e30*/  LEA.HI.X R47, R47, UR5, R48, 0x2, P0 ;  /* 0x000000052f2f7c11 */ /* 0x000fe200080f1430 */
[----:B--2---:R-:W-:Y:S01]  /*2e40*/  FFMA R36, R36, UR7, R87 ;  /* 0x0000000724247c23 */ /* 0x004fe20008000057 */
[----:B------:R-:W-:Y:S01]  /*2e50*/  FFMA R37, R37, UR7, R84 ;  /* 0x0000000725257c23 */ /* 0x000fe20008000054 */
[----:B------:R-:W-:Y:S01]  /*2e60*/  FFMA R38, R38, UR7, R89 ;  /* 0x0000000726267c23 */ /* 0x000fe20008000059 */
[----:B------:R-:W-:-:S05]  /*2e70*/  FFMA R39, R39, UR7, R86 ;  /* 0x0000000727277c23 */ /* 0x000fca0008000056 */
[----:B------:R1:W-:Y:S04]  /*2e80*/  STG.E.128 desc[UR10][R42.64], R36 ;  /* 0x000000242a007986 */ /* 0x0003e8000c101d0a */
[----:B0-----:R-:W2:Y:S01]  /*2e90*/  LDG.E.128 R28, desc[UR10][R46.64] ;  /* 0x0000000a2e1c7981 */ /* 0x001ea2000c1e1d00 */
[----:B------:R-:W-:Y:S01]  /*2ea0*/  IADD3 R49, PT, PT, R49, R52, RZ ;  /* 0x0000003431317210 */ /* 0x000fe20007ffe0ff */
        /* <DEDUP_REMOVED lines=13> */
[----:B------:R-:W2:Y:S01]  /*2f80*/  LDG.E.128 R32, desc[UR10][R44.64] ;  /* 0x0000000a2c207981 */ /* 0x000ea2000c1e1d00 */
[----:B------:R-:W-:Y:S01]  /*2f90*/  IADD3 R51, PT, PT, R51, R52, RZ ;  /* 0x0000003433337210 */ /* 0x000fe20007ffe0ff */
[----:B------:R-:W-:Y:S01]  /*2fa0*/  FMUL R79, R79, UR6 ;  /* 0x000000064f4f7c20 */ /* 0x000fe20008400000 */
[----:B------:R-:W-:Y:S01]  /*2fb0*/  FMUL R76, R76, UR6 ;  /* 0x000000064c4c7c20 */ /* 0x000fe20008400000 */
[----:B------:R-:W-:Y:S01]  /*2fc0*/  FMUL R81, R81, UR6 ;  /* 0x0000000651517c20 */ /* 0x000fe20008400000 */
[----:B-1----:R-:W-:Y:S01]  /*2fd0*/  IADD3 R37, P0, PT, R41, R51, RZ ;  /* 0x0000003329257210 */ /* 0x002fe20007f1e0ff */
        /* <DEDUP_REMOVED lines=24> */
[----:B-1----:R-:W2:Y:S01]  /*3160*/  LDG.E.128 R32, desc[UR10][R38.64] ;  /* 0x0000000a26207981 */ /* 0x002ea2000c1e1d00 */
        /* <DEDUP_REMOVED lines=73> */
[----:B------:R-:W-:Y:S04]  /*3600*/  STG.E.128 desc[UR10][R42.64], R32 ;  /* 0x000000202a007986 */ /* 0x000fe8000c101d0a */
[----:B------:R-:W0:Y:S01]  /*3610*/  LDG.E.128 R12, desc[UR10][R16.64] ;  /* 0x0000000a100c7981 */ /* 0x000e22000c1e1d00 */
        /* <DEDUP_REMOVED lines=9> */
[----:B0-----:R-:W-:Y:S01]  /*36b0*/  FFMA R28, R12, UR7, R23 ;  /* 0x000000070c1c7c23 */ /* 0x001fe20008000017 */
        /* <DEDUP_REMOVED lines=49> */
[----:B0-----:R-:W2:Y:S01]  /*39d0*/  LDG.E.128 R16, desc[UR10][R8.64] ;  /* 0x0000000a08107981 */ /* 0x001ea2000c1e1d00 */
[----:B------:R-:W-:Y:S01]  /*39e0*/  FMUL R67, R67, UR6 ;  /* 0x0000000643437c20 */ /* 0x000fe20008400000 */
[----:B------:R-:W-:Y:S01]  /*39f0*/  FMUL R64, R64, UR6 ;  /* 0x0000000640407c20 */ /* 0x000fe20008400000 */
[----:B------:R-:W-:Y:S01]  /*3a00*/  FMUL R69, R69, UR6 ;  /* 0x0000000645457c20 */ /* 0x000fe20008400000 */
[----:B------:R-:W-:Y:S01]  /*3a10*/  FMUL R68, R68, UR6 ;  /* 0x0000000644447c20 */ /* 0x000fe20008400000 */
[----:B--2---:R-:W-:Y:S01]  /*3a20*/  FFMA R16, R16, UR7, R67 ;  /* 0x0000000710107c23 */ /* 0x004fe20008000043 */
[----:B------:R-:W-:Y:S01]  /*3a30*/  FFMA R17, R17, UR7, R64 ;  /* 0x0000000711117c23 */ /* 0x000fe20008000040 */
[----:B------:R-:W-:Y:S01]  /*3a40*/  FFMA R18, R18, UR7, R69 ;  /* 0x0000000712127c23 */ /* 0x000fe20008000045 */
[----:B------:R-:W-:-:S05]  /*3a50*/  FFMA R19, R19, UR7, R68 ;  /* 0x0000000713137c23 */ /* 0x000fca0008000044 */
[----:B------:R-:W-:Y:S01]  /*3a60*/  STG.E.128 desc[UR10][R8.64], R16 ;  /* 0x0000001008007986 */ /* 0x000fe2000c101d0a */
[----:B------:R-:W-:Y:S05]  /*3a70*/  EXIT ;  /* 0x000000000000794d */ /* 0x000fea0003800000 */
.L_x_2:
[----:B------:R-:W-:-:S00]  /*3a80*/  BRA `(.L_x_2) ;  /* 0xfffffffc00fc7947 */ /* 0x000fc0000383ffff */
[----:B------:R-:W-:-:S00]  /*3a90*/  NOP ;  /* 0x0000000000007918 */ /* 0x000fc00000000000 */
        /* <DEDUP_REMOVED lines=14> */
.L_x_3:


//--------------------- .nv.shared._Z10mysgemm_v7ILi128ELi128ELi8ELi8ELi8EEviiifPfS0_fS0_ --------------------------
	.section	.nv.shared._Z10mysgemm_v7ILi128ELi128ELi8ELi8ELi8EEviiifPfS0_fS0_,"aw",@nobits
	.sectionflags	@""
	.align	4
.nv.shared._Z10mysgemm_v7ILi128ELi128ELi8ELi8ELi8EEviiifPfS0_fS0_:
	.zero		17408


//--------------------- .nv.shared.reserved.0     --------------------------
	.section	.nv.shared.reserved.0,"aw",@nobits
	.weak		__nv_reservedSMEM_offset_0_alias
	.size		__nv_reservedSMEM_offset_0_alias, 0, 64
	.other		__nv_reservedSMEM_offset_0_alias,@"STO_CUDA_RESERVED_SHARED STV_DEFAULT"
__nv_reservedSMEM_offset_0_alias:
	.zero		0
	.zero		64


//--------------------- .nv.constant0._Z10mysgemm_v7ILi128ELi128ELi8ELi8ELi8EEviiifPfS0_fS0_ --------------------------
	.section	.nv.constant0._Z10mysgemm_v7ILi128ELi128ELi8ELi8ELi8EEviiifPfS0_fS0_,"a",@progbits
	.sectionflags	@""
	.align	4
.nv.constant0._Z10mysgemm_v7ILi128ELi128ELi8ELi8ELi8EEviiifPfS0_fS0_:
	.zero		944


//--------------------- SYMBOLS --------------------------

	.type		.nv.reservedSmem.offset0,@object
	.size		.nv.reservedSmem.offset0,0x4
	.type		.nv.reservedSmem.cap,@object
	.size		.nv.reservedSmem.cap,0x4
